//
// Generated by NVIDIA NVVM Compiler
//
// Compiler Build ID: CL-36424714
// Cuda compilation tools, release 13.0, V13.0.88
// Based on NVVM 20.0.0
//

.version 9.0
.target sm_100
.address_size 64

	// .globl	_harmonic_boltzmann_filter

.visible .entry _harmonic_boltzmann_filter(
	.param .u32 _harmonic_boltzmann_filter_param_0,
	.param .f64 _harmonic_boltzmann_filter_param_1,
	.param .u64 .ptr .align 1 _harmonic_boltzmann_filter_param_2,
	.param .u64 .ptr .align 1 _harmonic_boltzmann_filter_param_3,
	.param .u64 .ptr .align 1 _harmonic_boltzmann_filter_param_4,
	.param .u64 .ptr .align 1 _harmonic_boltzmann_filter_param_5,
	.param .u64 .ptr .align 1 _harmonic_boltzmann_filter_param_6,
	.param .u64 .ptr .align 1 _harmonic_boltzmann_filter_param_7
)
{
	.reg .pred 	%p<15>;
	.reg .b32 	%r<29>;
	.reg .b32 	%f<3>;
	.reg .b64 	%rd<38>;
	.reg .b64 	%fd<93>;

	ld.param.u32 	%r9, [_harmonic_boltzmann_filter_param_0];
	ld.param.u64 	%rd5, [_harmonic_boltzmann_filter_param_4];
	ld.param.u64 	%rd7, [_harmonic_boltzmann_filter_param_6];
	ld.param.u64 	%rd8, [_harmonic_boltzmann_filter_param_7];
	mov.u32 	%r10, %ntid.x;
	mov.u32 	%r11, %ctaid.x;
	mov.u32 	%r12, %tid.x;
	mad.lo.s32 	%r1, %r10, %r11, %r12;
	setp.ge.u32 	%p1, %r1, %r9;
	@%p1 bra 	$L__BB0_14;
	cvta.to.global.u64 	%rd9, %rd7;
	mul.wide.u32 	%rd10, %r1, 8;
	add.s64 	%rd1, %rd9, %rd10;
	ld.global.u32 	%r2, [%rd1];
	setp.eq.s32 	%p2, %r2, -1;
	@%p2 bra 	$L__BB0_14;
	ld.global.u32 	%r3, [%rd1+4];
	setp.eq.s32 	%p3, %r3, -1;
	@%p3 bra 	$L__BB0_14;
	cvta.to.global.u64 	%rd11, %rd8;
	add.s64 	%rd2, %rd11, %rd10;
	ld.global.u32 	%r4, [%rd2];
	setp.eq.s32 	%p4, %r4, -1;
	@%p4 bra 	$L__BB0_14;
	ld.global.u32 	%r5, [%rd2+4];
	setp.eq.s32 	%p5, %r5, -1;
	@%p5 bra 	$L__BB0_14;
	setp.eq.s32 	%p6, %r2, %r4;
	setp.eq.s32 	%p7, %r3, %r5;
	and.pred  	%p8, %p6, %p7;
	@%p8 bra 	$L__BB0_14;
	ld.param.u64 	%rd37, [_harmonic_boltzmann_filter_param_5];
	ld.param.u64 	%rd36, [_harmonic_boltzmann_filter_param_3];
	ld.param.f64 	%fd91, [_harmonic_boltzmann_filter_param_1];
	cvta.to.global.u64 	%rd13, %rd36;
	cvta.to.global.u64 	%rd14, %rd5;
	cvta.to.global.u64 	%rd15, %rd37;
	ld.global.f64 	%fd7, [%rd13];
	ld.global.f64 	%fd8, [%rd13+8];
	ld.global.f64 	%fd9, [%rd13+16];
	mul.wide.s32 	%rd16, %r2, 4;
	add.s64 	%rd17, %rd15, %rd16;
	ld.global.u32 	%r13, [%rd17];
	mul.wide.s32 	%rd18, %r3, 4;
	add.s64 	%rd19, %rd15, %rd18;
	ld.global.u32 	%r14, [%rd19];
	mul.wide.u32 	%rd20, %r14, 24;
	add.s64 	%rd21, %rd14, %rd20;
	ld.global.f64 	%fd10, [%rd21];
	mul.wide.u32 	%rd22, %r13, 24;
	add.s64 	%rd23, %rd14, %rd22;
	ld.global.f64 	%fd11, [%rd23];
	sub.f64 	%fd12, %fd10, %fd11;
	ld.global.f64 	%fd13, [%rd21+8];
	ld.global.f64 	%fd14, [%rd23+8];
	sub.f64 	%fd15, %fd13, %fd14;
	ld.global.f64 	%fd16, [%rd21+16];
	ld.global.f64 	%fd17, [%rd23+16];
	sub.f64 	%fd18, %fd16, %fd17;
	sub.f64 	%fd19, %fd12, %fd7;
	copysign.f64 	%fd20, %fd19, %fd7;
	add.f64 	%fd21, %fd12, %fd7;
	copysign.f64 	%fd22, %fd21, %fd7;
	add.f64 	%fd23, %fd20, %fd22;
	sub.f64 	%fd24, %fd12, %fd23;
	sub.f64 	%fd25, %fd15, %fd8;
	copysign.f64 	%fd26, %fd25, %fd8;
	add.f64 	%fd27, %fd15, %fd8;
	copysign.f64 	%fd28, %fd27, %fd8;
	add.f64 	%fd29, %fd26, %fd28;
	sub.f64 	%fd30, %fd15, %fd29;
	sub.f64 	%fd31, %fd18, %fd9;
	copysign.f64 	%fd32, %fd31, %fd9;
	add.f64 	%fd33, %fd18, %fd9;
	copysign.f64 	%fd34, %fd33, %fd9;
	add.f64 	%fd35, %fd32, %fd34;
	sub.f64 	%fd36, %fd18, %fd35;
	mul.f64 	%fd37, %fd30, %fd30;
	fma.rn.f64 	%fd38, %fd24, %fd24, %fd37;
	fma.rn.f64 	%fd39, %fd36, %fd36, %fd38;
	mul.wide.s32 	%rd24, %r4, 4;
	add.s64 	%rd25, %rd15, %rd24;
	ld.global.u32 	%r15, [%rd25];
	mul.wide.s32 	%rd26, %r5, 4;
	add.s64 	%rd27, %rd15, %rd26;
	ld.global.u32 	%r16, [%rd27];
	mul.wide.u32 	%rd28, %r16, 24;
	add.s64 	%rd29, %rd14, %rd28;
	ld.global.f64 	%fd40, [%rd29];
	mul.wide.u32 	%rd30, %r15, 24;
	add.s64 	%rd31, %rd14, %rd30;
	ld.global.f64 	%fd41, [%rd31];
	sub.f64 	%fd42, %fd40, %fd41;
	ld.global.f64 	%fd43, [%rd29+8];
	ld.global.f64 	%fd44, [%rd31+8];
	sub.f64 	%fd45, %fd43, %fd44;
	ld.global.f64 	%fd46, [%rd29+16];
	ld.global.f64 	%fd47, [%rd31+16];
	sub.f64 	%fd48, %fd46, %fd47;
	sub.f64 	%fd49, %fd42, %fd7;
	copysign.f64 	%fd50, %fd49, %fd7;
	add.f64 	%fd51, %fd42, %fd7;
	copysign.f64 	%fd52, %fd51, %fd7;
	add.f64 	%fd53, %fd50, %fd52;
	sub.f64 	%fd54, %fd42, %fd53;
	sub.f64 	%fd55, %fd45, %fd8;
	copysign.f64 	%fd56, %fd55, %fd8;
	add.f64 	%fd57, %fd45, %fd8;
	copysign.f64 	%fd58, %fd57, %fd8;
	add.f64 	%fd59, %fd56, %fd58;
	sub.f64 	%fd60, %fd45, %fd59;
	sub.f64 	%fd61, %fd48, %fd9;
	copysign.f64 	%fd62, %fd61, %fd9;
	add.f64 	%fd63, %fd48, %fd9;
	copysign.f64 	%fd64, %fd63, %fd9;
	add.f64 	%fd65, %fd62, %fd64;
	sub.f64 	%fd66, %fd48, %fd65;
	mul.f64 	%fd67, %fd60, %fd60;
	fma.rn.f64 	%fd68, %fd54, %fd54, %fd67;
	fma.rn.f64 	%fd69, %fd66, %fd66, %fd68;
	sub.f64 	%fd70, %fd39, %fd69;
	div.rn.f64 	%fd1, %fd70, %fd91;
	fma.rn.f64 	%fd71, %fd1, 0d3FF71547652B82FE, 0d4338000000000000;
	{
	.reg .b32 %temp; 
	mov.b64 	{%r6, %temp}, %fd71;
	}
	mov.f64 	%fd72, 0dC338000000000000;
	add.rn.f64 	%fd73, %fd71, %fd72;
	fma.rn.f64 	%fd74, %fd73, 0dBFE62E42FEFA39EF, %fd1;
	fma.rn.f64 	%fd75, %fd73, 0dBC7ABC9E3B39803F, %fd74;
	fma.rn.f64 	%fd76, %fd75, 0d3E5ADE1569CE2BDF, 0d3E928AF3FCA213EA;
	fma.rn.f64 	%fd77, %fd76, %fd75, 0d3EC71DEE62401315;
	fma.rn.f64 	%fd78, %fd77, %fd75, 0d3EFA01997C89EB71;
	fma.rn.f64 	%fd79, %fd78, %fd75, 0d3F2A01A014761F65;
	fma.rn.f64 	%fd80, %fd79, %fd75, 0d3F56C16C1852B7AF;
	fma.rn.f64 	%fd81, %fd80, %fd75, 0d3F81111111122322;
	fma.rn.f64 	%fd82, %fd81, %fd75, 0d3FA55555555502A1;
	fma.rn.f64 	%fd83, %fd82, %fd75, 0d3FC5555555555511;
	fma.rn.f64 	%fd84, %fd83, %fd75, 0d3FE000000000000B;
	fma.rn.f64 	%fd85, %fd84, %fd75, 0d3FF0000000000000;
	fma.rn.f64 	%fd86, %fd85, %fd75, 0d3FF0000000000000;
	{
	.reg .b32 %temp; 
	mov.b64 	{%r7, %temp}, %fd86;
	}
	{
	.reg .b32 %temp; 
	mov.b64 	{%temp, %r8}, %fd86;
	}
	shl.b32 	%r17, %r6, 20;
	add.s32 	%r18, %r17, %r8;
	mov.b64 	%fd92, {%r7, %r18};
	{
	.reg .b32 %temp; 
	mov.b64 	{%temp, %r19}, %fd1;
	}
	mov.b32 	%f2, %r19;
	abs.f32 	%f1, %f2;
	setp.lt.f32 	%p9, %f1, 0f4086232B;
	@%p9 bra 	$L__BB0_9;
	setp.lt.f64 	%p10, %fd1, 0d0000000000000000;
	add.f64 	%fd87, %fd1, 0d7FF0000000000000;
	selp.f64 	%fd92, 0d0000000000000000, %fd87, %p10;
	setp.geu.f32 	%p11, %f1, 0f40874800;
	@%p11 bra 	$L__BB0_9;
	shr.u32 	%r20, %r6, 31;
	add.s32 	%r21, %r6, %r20;
	shr.s32 	%r22, %r21, 1;
	shl.b32 	%r23, %r22, 20;
	add.s32 	%r24, %r8, %r23;
	mov.b64 	%fd88, {%r7, %r24};
	sub.s32 	%r25, %r6, %r22;
	shl.b32 	%r26, %r25, 20;
	add.s32 	%r27, %r26, 1072693248;
	mov.b32 	%r28, 0;
	mov.b64 	%fd89, {%r28, %r27};
	mul.f64 	%fd92, %fd89, %fd88;
$L__BB0_9:
	ld.param.u64 	%rd35, [_harmonic_boltzmann_filter_param_2];
	cvta.to.global.u64 	%rd32, %rd35;
	mul.wide.u32 	%rd33, %r1, 8;
	add.s64 	%rd34, %rd32, %rd33;
	ld.global.f64 	%fd90, [%rd34];
	setp.leu.f64 	%p12, %fd90, %fd92;
	@%p12 bra 	$L__BB0_14;
	setp.eq.s32 	%p13, %r2, %r4;
	@%p13 bra 	$L__BB0_12;
	st.global.u32 	[%rd2], %r2;
$L__BB0_12:
	setp.eq.s32 	%p14, %r3, %r5;
	@%p14 bra 	$L__BB0_14;
	st.global.u32 	[%rd2+4], %r3;
$L__BB0_14:
	ret;

}
	// .globl	_single_leg_search
.visible .entry _single_leg_search(
	.param .u32 _single_leg_search_param_0,
	.param .u32 _single_leg_search_param_1,
	.param .u32 _single_leg_search_param_2,
	.param .u32 _single_leg_search_param_3,
	.param .u64 .ptr .align 1 _single_leg_search_param_4,
	.param .u64 .ptr .align 1 _single_leg_search_param_5,
	.param .u64 .ptr .align 1 _single_leg_search_param_6,
	.param .u64 .ptr .align 1 _single_leg_search_param_7,
	.param .u64 .ptr .align 1 _single_leg_search_param_8,
	.param .u64 .ptr .align 1 _single_leg_search_param_9,
	.param .u64 .ptr .align 1 _single_leg_search_param_10,
	.param .u64 .ptr .align 1 _single_leg_search_param_11
)
{
	.reg .pred 	%p<10>;
	.reg .b32 	%r<26>;
	.reg .b32 	%f<7>;
	.reg .b64 	%rd<36>;

	ld.param.u32 	%r15, [_single_leg_search_param_0];
	ld.param.u32 	%r12, [_single_leg_search_param_1];
	ld.param.u32 	%r13, [_single_leg_search_param_2];
	ld.param.u32 	%r14, [_single_leg_search_param_3];
	ld.param.u64 	%rd2, [_single_leg_search_param_4];
	ld.param.u64 	%rd3, [_single_leg_search_param_5];
	ld.param.u64 	%rd4, [_single_leg_search_param_6];
	ld.param.u64 	%rd5, [_single_leg_search_param_7];
	ld.param.u64 	%rd6, [_single_leg_search_param_8];
	ld.param.u64 	%rd7, [_single_leg_search_param_9];
	ld.param.u64 	%rd8, [_single_leg_search_param_10];
	ld.param.u64 	%rd9, [_single_leg_search_param_11];
	mov.u32 	%r16, %ntid.x;
	mov.u32 	%r17, %ctaid.x;
	mov.u32 	%r18, %tid.x;
	mad.lo.s32 	%r1, %r16, %r17, %r18;
	setp.ge.u32 	%p1, %r1, %r15;
	@%p1 bra 	$L__BB1_9;
	cvta.to.global.u64 	%rd10, %rd7;
	mul.wide.u32 	%rd11, %r1, 4;
	add.s64 	%rd12, %rd10, %rd11;
	ld.global.u32 	%r2, [%rd12];
	setp.eq.s32 	%p2, %r2, 0;
	@%p2 bra 	$L__BB1_9;
	setp.ne.s32 	%p3, %r2, 1;
	cvta.to.global.u64 	%rd13, %rd9;
	mul.wide.u32 	%rd14, %r1, 8;
	add.s64 	%rd1, %rd13, %rd14;
	@%p3 bra 	$L__BB1_4;
	ld.global.v2.u32 	{%r24, %r25}, [%rd1];
	bra.uni 	$L__BB1_5;
$L__BB1_4:
	ld.global.v2.u32 	{%r25, %r24}, [%rd1];
$L__BB1_5:
	cvta.to.global.u64 	%rd15, %rd6;
	mul.wide.u32 	%rd16, %r24, 4;
	add.s64 	%rd17, %rd15, %rd16;
	ld.global.u32 	%r9, [%rd17];
	cvta.to.global.u64 	%rd18, %rd3;
	mul.wide.u32 	%rd19, %r9, 4;
	add.s64 	%rd20, %rd18, %rd19;
	ld.global.u32 	%r10, [%rd20];
	setp.eq.s32 	%p4, %r10, 0;
	@%p4 bra 	$L__BB1_9;
	cvta.to.global.u64 	%rd21, %rd4;
	mul.wide.u32 	%rd22, %r9, 8;
	add.s64 	%rd23, %rd21, %rd22;
	ld.global.u64 	%rd24, [%rd23];
	cvta.to.global.u64 	%rd25, %rd8;
	add.s64 	%rd27, %rd25, %rd11;
	ld.global.f32 	%f1, [%rd27];
	cvt.rn.f32.u32 	%f2, %r10;
	mul.f32 	%f3, %f1, %f2;
	cvt.rzi.u32.f32 	%r19, %f3;
	cvt.u64.u32 	%rd28, %r19;
	add.s64 	%rd29, %rd24, %rd28;
	cvta.to.global.u64 	%rd30, %rd2;
	shl.b64 	%rd31, %rd29, 2;
	add.s64 	%rd32, %rd30, %rd31;
	ld.global.u32 	%r20, [%rd32];
	cvta.to.global.u64 	%rd33, %rd5;
	mul.wide.u32 	%rd34, %r20, 4;
	add.s64 	%rd35, %rd33, %rd34;
	ld.global.u32 	%r11, [%rd35];
	setp.lt.u32 	%p5, %r11, %r12;
	setp.ge.u32 	%p6, %r11, %r13;
	or.pred  	%p7, %p5, %p6;
	@%p7 bra 	$L__BB1_9;
	sub.s32 	%r21, %r11, %r25;
	cvt.rn.f32.s32 	%f4, %r21;
	abs.f32 	%f5, %f4;
	cvt.rn.f32.u32 	%f6, %r14;
	setp.gt.f32 	%p8, %f5, %f6;
	@%p8 bra 	$L__BB1_9;
	setp.eq.s32 	%p9, %r2, 1;
	selp.b32 	%r22, %r11, %r24, %p9;
	selp.b32 	%r23, %r24, %r11, %p9;
	st.global.v2.u32 	[%rd1], {%r23, %r22};
$L__BB1_9:
	ret;

}


// ===== COMPILED SASS (sm_100) =====

	.target	sm_100

	.elftype	@"ET_EXEC"


//--------------------- .note.nv.tkinfo           --------------------------
	.section	.note.nv.tkinfo,"",@"SHT_NOTE"
	.sectionflags	@"SHF_NOTE_NV_TKINFO"
	.tkinfo
        /*0018*/ 	.word	0x00000002
        /*0030*/ 	.string	""
        /*0030*/ 	.string	"ptxas"
        /*0030*/ 	.string	"Cuda compilation tools, release 13.0, V13.0.88"
        /*0030*/ 	.string	"Build cuda_13.0.r13.0/compiler.36424714_0"
        /*0030*/ 	.string	"-arch sm_100 -m 64 "



//--------------------- .note.nv.cuinfo           --------------------------
	.section	.note.nv.cuinfo,"",@"SHT_NOTE"
	.sectionflags	@"SHF_NOTE_NV_CUINFO"
        /*0018*/ 	.short	0x0002
        /*001a*/ 	.short	0x0064
        /*001c*/ 	.short	0x0082
	.zero		2


//--------------------- .nv.info                  --------------------------
	.section	.nv.info,"",@"SHT_CUDA_INFO"
	.align	4


	//----- nvinfo : EIATTR_REGCOUNT
	.align		4
        /*0000*/ 	.byte	0x04, 0x2f
        /*0002*/ 	.short	(.L_1 - .L_0)
	.align		4
.L_0:
        /*0004*/ 	.word	index@(_harmonic_boltzmann_filter)
        /*0008*/ 	.word	0x00000020


	//----- nvinfo : EIATTR_FRAME_SIZE
	.align		4
.L_1:
        /*000c*/ 	.byte	0x04, 0x11
        /*000e*/ 	.short	(.L_3 - .L_2)
	.align		4
.L_2:
        /*0010*/ 	.word	index@($__internal_0_$__cuda_sm20_div_rn_f64_full)
        /*0014*/ 	.word	0x00000000


	//----- nvinfo : EIATTR_FRAME_SIZE
	.align		4
.L_3:
        /*0018*/ 	.byte	0x04, 0x11
        /*001a*/ 	.short	(.L_5 - .L_4)
	.align		4
.L_4:
        /*001c*/ 	.word	index@(_harmonic_boltzmann_filter)
        /*0020*/ 	.word	0x00000000


	//----- nvinfo : EIATTR_REGCOUNT
	.align		4
.L_5:
        /*0024*/ 	.byte	0x04, 0x2f
        /*0026*/ 	.short	(.L_7 - .L_6)
	.align		4
.L_6:
        /*0028*/ 	.word	index@(_single_leg_search)
        /*002c*/ 	.word	0x00000011


	//----- nvinfo : EIATTR_FRAME_SIZE
	.align		4
.L_7:
        /*0030*/ 	.byte	0x04, 0x11
        /*0032*/ 	.short	(.L_9 - .L_8)
	.align		4
.L_8:
        /*0034*/ 	.word	index@(_single_leg_search)
        /*0038*/ 	.word	0x00000000


	//----- nvinfo : EIATTR_MIN_STACK_SIZE
	.align		4
.L_9:
        /*003c*/ 	.byte	0x04, 0x12
        /*003e*/ 	.short	(.L_11 - .L_10)
	.align		4
.L_10:
        /*0040*/ 	.word	index@(_single_leg_search)
        /*0044*/ 	.word	0x00000000


	//----- nvinfo : EIATTR_MIN_STACK_SIZE
	.align		4
.L_11:
        /*0048*/ 	.byte	0x04, 0x12
        /*004a*/ 	.short	(.L_13 - .L_12)
	.align		4
.L_12:
        /*004c*/ 	.word	index@(_harmonic_boltzmann_filter)
        /*0050*/ 	.word	0x00000000
.L_13:


//--------------------- .nv.compat                --------------------------
	.section	.nv.compat,"",@"SHT_CUDA_COMPAT_INFO"
	.align	4
        /*0000*/ 	.byte	0x02, 0x09, 0x00, 0x00, 0x02, 0x02, 0x01, 0x00, 0x02, 0x05, 0x05, 0x00, 0x03, 0x07, 0x01, 0x01
        /*0010*/ 	.byte	0x02, 0x03, 0x00, 0x00, 0x02, 0x06, 0x01, 0x00, 0x04, 0x0b, 0x08, 0x00, 0x01, 0x00, 0x00, 0x00
        /*0020*/ 	.byte	0x00, 0x00, 0x00, 0x00


//--------------------- .nv.info._single_leg_search --------------------------
	.section	.nv.info._single_leg_search,"",@"SHT_CUDA_INFO"
	.sectionflags	@""
	.align	4


	//----- nvinfo : EIATTR_CUDA_API_VERSION
	.align		4
        /*0000*/ 	.byte	0x04, 0x37
        /*0002*/ 	.short	(.L_15 - .L_14)
.L_14:
        /*0004*/ 	.word	0x00000082


	//----- nvinfo : EIATTR_KPARAM_INFO
	.align		4
.L_15:
        /*0008*/ 	.byte	0x04, 0x17
        /*000a*/ 	.short	(.L_17 - .L_16)
.L_16:
        /*000c*/ 	.word	0x00000000
        /*0010*/ 	.short	0x000b
        /*0012*/ 	.short	0x0048
        /*0014*/ 	.byte	0x00, 0xf5, 0x21, 0x00


	//----- nvinfo : EIATTR_KPARAM_INFO
	.align		4
.L_17:
        /*0018*/ 	.byte	0x04, 0x17
        /*001a*/ 	.short	(.L_19 - .L_18)
.L_18:
        /*001c*/ 	.word	0x00000000
        /*0020*/ 	.short	0x000a
        /*0022*/ 	.short	0x0040
        /*0024*/ 	.byte	0x00, 0xf5, 0x21, 0x00


	//----- nvinfo : EIATTR_KPARAM_INFO
	.align		4
.L_19:
        /*0028*/ 	.byte	0x04, 0x17
        /*002a*/ 	.short	(.L_21 - .L_20)
.L_20:
        /*002c*/ 	.word	0x00000000
        /*0030*/ 	.short	0x0009
        /*0032*/ 	.short	0x0038
        /*0034*/ 	.byte	0x00, 0xf5, 0x21, 0x00


	//----- nvinfo : EIATTR_KPARAM_INFO
	.align		4
.L_21:
        /*0038*/ 	.byte	0x04, 0x17
        /*003a*/ 	.short	(.L_23 - .L_22)
.L_22:
        /*003c*/ 	.word	0x00000000
        /*0040*/ 	.short	0x0008
        /*0042*/ 	.short	0x0030
        /*0044*/ 	.byte	0x00, 0xf5, 0x21, 0x00


	//----- nvinfo : EIATTR_KPARAM_INFO
	.align		4
.L_23:
        /*0048*/ 	.byte	0x04, 0x17
        /*004a*/ 	.short	(.L_25 - .L_24)
.L_24:
        /*004c*/ 	.word	0x00000000
        /*0050*/ 	.short	0x0007
        /*0052*/ 	.short	0x0028
        /*0054*/ 	.byte	0x00, 0xf5, 0x21, 0x00


	//----- nvinfo : EIATTR_KPARAM_INFO
	.align		4
.L_25:
        /*0058*/ 	.byte	0x04, 0x17
        /*005a*/ 	.short	(.L_27 - .L_26)
.L_26:
        /*005c*/ 	.word	0x00000000
        /*0060*/ 	.short	0x0006
        /*0062*/ 	.short	0x0020
        /*0064*/ 	.byte	0x00, 0xf5, 0x21, 0x00


	//----- nvinfo : EIATTR_KPARAM_INFO
	.align		4
.L_27:
        /*0068*/ 	.byte	0x04, 0x17
        /*006a*/ 	.short	(.L_29 - .L_28)
.L_28:
        /*006c*/ 	.word	0x00000000
        /*0070*/ 	.short	0x0005
        /*0072*/ 	.short	0x0018
        /*0074*/ 	.byte	0x00, 0xf5, 0x21, 0x00


	//----- nvinfo : EIATTR_KPARAM_INFO
	.align		4
.L_29:
        /*0078*/ 	.byte	0x04, 0x17
        /*007a*/ 	.short	(.L_31 - .L_30)
.L_30:
        /*007c*/ 	.word	0x00000000
        /*0080*/ 	.short	0x0004
        /*0082*/ 	.short	0x0010
        /*0084*/ 	.byte	0x00, 0xf5, 0x21, 0x00


	//----- nvinfo : EIATTR_KPARAM_INFO
	.align		4
.L_31:
        /*0088*/ 	.byte	0x04, 0x17
        /*008a*/ 	.short	(.L_33 - .L_32)
.L_32:
        /*008c*/ 	.word	0x00000000
        /*0090*/ 	.short	0x0003
        /*0092*/ 	.short	0x000c
        /*0094*/ 	.byte	0x00, 0xf0, 0x11, 0x00


	//----- nvinfo : EIATTR_KPARAM_INFO
	.align		4
.L_33:
        /*0098*/ 	.byte	0x04, 0x17
        /*009a*/ 	.short	(.L_35 - .L_34)
.L_34:
        /*009c*/ 	.word	0x00000000
        /*00a0*/ 	.short	0x0002
        /*00a2*/ 	.short	0x0008
        /*00a4*/ 	.byte	0x00, 0xf0, 0x11, 0x00


	//----- nvinfo : EIATTR_KPARAM_INFO
	.align		4
.L_35:
        /*00a8*/ 	.byte	0x04, 0x17
        /*00aa*/ 	.short	(.L_37 - .L_36)
.L_36:
        /*00ac*/ 	.word	0x00000000
        /*00b0*/ 	.short	0x0001
        /*00b2*/ 	.short	0x0004
        /*00b4*/ 	.byte	0x00, 0xf0, 0x11, 0x00


	//----- nvinfo : EIATTR_KPARAM_INFO
	.align		4
.L_37:
        /*00b8*/ 	.byte	0x04, 0x17
        /*00ba*/ 	.short	(.L_39 - .L_38)
.L_38:
        /*00bc*/ 	.word	0x00000000
        /*00c0*/ 	.short	0x0000
        /*00c2*/ 	.short	0x0000
        /*00c4*/ 	.byte	0x00, 0xf0, 0x11, 0x00


	//----- nvinfo : EIATTR_SPARSE_MMA_MASK
	.align		4
.L_39:
        /*00c8*/ 	.byte	0x03, 0x50
        /*00ca*/ 	.short	0x0000


	//----- nvinfo : EIATTR_MAXREG_COUNT
	.align		4
        /*00cc*/ 	.byte	0x03, 0x1b
        /*00ce*/ 	.short	0x00ff


	//----- nvinfo : EIATTR_MERCURY_ISA_VERSION
	.align		4
        /*00d0*/ 	.byte	0x03, 0x5f
        /*00d2*/ 	.short	0x0101


	//----- nvinfo : EIATTR_VRC_CTA_INIT_COUNT
	.align		4
        /*00d4*/ 	.byte	0x02, 0x4a
	.zero		1
	.zero		1


	//----- nvinfo : EIATTR_EXIT_INSTR_OFFSETS
	.align		4
        /*00d8*/ 	.byte	0x04, 0x1c
        /*00da*/ 	.short	(.L_41 - .L_40)


	//   ....[0]....
.L_40:
        /*00dc*/ 	.word	0x00000070


	//   ....[1]....
        /*00e0*/ 	.word	0x000000d0


	//   ....[2]....
        /*00e4*/ 	.word	0x000001b0


	//   ....[3]....
        /*00e8*/ 	.word	0x00000320


	//   ....[4]....
        /*00ec*/ 	.word	0x00000390


	//   ....[5]....
        /*00f0*/ 	.word	0x000003e0


	//----- nvinfo : EIATTR_CBANK_PARAM_SIZE
	.align		4
.L_41:
        /*00f4*/ 	.byte	0x03, 0x19
        /*00f6*/ 	.short	0x0050


	//----- nvinfo : EIATTR_PARAM_CBANK
	.align		4
        /*00f8*/ 	.byte	0x04, 0x0a
        /*00fa*/ 	.short	(.L_43 - .L_42)
	.align		4
.L_42:
        /*00fc*/ 	.word	index@(.nv.constant0._single_leg_search)
        /*0100*/ 	.short	0x0380
        /*0102*/ 	.short	0x0050


	//----- nvinfo : EIATTR_SW_WAR
	.align		4
.L_43:
        /*0104*/ 	.byte	0x04, 0x36
        /*0106*/ 	.short	(.L_45 - .L_44)
.L_44:
        /*0108*/ 	.word	0x00000008
.L_45:


//--------------------- .nv.info._harmonic_boltzmann_filter --------------------------
	.section	.nv.info._harmonic_boltzmann_filter,"",@"SHT_CUDA_INFO"
	.sectionflags	@""
	.align	4


	//----- nvinfo : EIATTR_CUDA_API_VERSION
	.align		4
        /*0000*/ 	.byte	0x04, 0x37
        /*0002*/ 	.short	(.L_47 - .L_46)
.L_46:
        /*0004*/ 	.word	0x00000082


	//----- nvinfo : EIATTR_KPARAM_INFO
	.align		4
.L_47:
        /*0008*/ 	.byte	0x04, 0x17
        /*000a*/ 	.short	(.L_49 - .L_48)
.L_48:
        /*000c*/ 	.word	0x00000000
        /*0010*/ 	.short	0x0007
        /*0012*/ 	.short	0x0038
        /*0014*/ 	.byte	0x00, 0xf5, 0x21, 0x00


	//----- nvinfo : EIATTR_KPARAM_INFO
	.align		4
.L_49:
        /*0018*/ 	.byte	0x04, 0x17
        /*001a*/ 	.short	(.L_51 - .L_50)
.L_50:
        /*001c*/ 	.word	0x00000000
        /*0020*/ 	.short	0x0006
        /*0022*/ 	.short	0x0030
        /*0024*/ 	.byte	0x00, 0xf5, 0x21, 0x00


	//----- nvinfo : EIATTR_KPARAM_INFO
	.align		4
.L_51:
        /*0028*/ 	.byte	0x04, 0x17
        /*002a*/ 	.short	(.L_53 - .L_52)
.L_52:
        /*002c*/ 	.word	0x00000000
        /*0030*/ 	.short	0x0005
        /*0032*/ 	.short	0x0028
        /*0034*/ 	.byte	0x00, 0xf5, 0x21, 0x00


	//----- nvinfo : EIATTR_KPARAM_INFO
	.align		4
.L_53:
        /*0038*/ 	.byte	0x04, 0x17
        /*003a*/ 	.short	(.L_55 - .L_54)
.L_54:
        /*003c*/ 	.word	0x00000000
        /*0040*/ 	.short	0x0004
        /*0042*/ 	.short	0x0020
        /*0044*/ 	.byte	0x00, 0xf5, 0x21, 0x00


	//----- nvinfo : EIATTR_KPARAM_INFO
	.align		4
.L_55:
        /*0048*/ 	.byte	0x04, 0x17
        /*004a*/ 	.short	(.L_57 - .L_56)
.L_56:
        /*004c*/ 	.word	0x00000000
        /*0050*/ 	.short	0x0003
        /*0052*/ 	.short	0x0018
        /*0054*/ 	.byte	0x00, 0xf5, 0x21, 0x00


	//----- nvinfo : EIATTR_KPARAM_INFO
	.align		4
.L_57:
        /*0058*/ 	.byte	0x04, 0x17
        /*005a*/ 	.short	(.L_59 - .L_58)
.L_58:
        /*005c*/ 	.word	0x00000000
        /*0060*/ 	.short	0x0002
        /*0062*/ 	.short	0x0010
        /*0064*/ 	.byte	0x00, 0xf5, 0x21, 0x00


	//----- nvinfo : EIATTR_KPARAM_INFO
	.align		4
.L_59:
        /*0068*/ 	.byte	0x04, 0x17
        /*006a*/ 	.short	(.L_61 - .L_60)
.L_60:
        /*006c*/ 	.word	0x00000000
        /*0070*/ 	.short	0x0001
        /*0072*/ 	.short	0x0008
        /*0074*/ 	.byte	0x00, 0xf0, 0x21, 0x00


	//----- nvinfo : EIATTR_KPARAM_INFO
	.align		4
.L_61:
        /*0078*/ 	.byte	0x04, 0x17
        /*007a*/ 	.short	(.L_63 - .L_62)
.L_62:
        /*007c*/ 	.word	0x00000000
        /*0080*/ 	.short	0x0000
        /*0082*/ 	.short	0x0000
        /*0084*/ 	.byte	0x00, 0xf0, 0x11, 0x00


	//----- nvinfo : EIATTR_SPARSE_MMA_MASK
	.align		4
.L_63:
        /*0088*/ 	.byte	0x03, 0x50
        /*008a*/ 	.short	0x0000


	//----- nvinfo : EIATTR_MAXREG_COUNT
	.align		4
        /*008c*/ 	.byte	0x03, 0x1b
        /*008e*/ 	.short	0x00ff


	//----- nvinfo : EIATTR_MERCURY_ISA_VERSION
	.align		4
        /*0090*/ 	.byte	0x03, 0x5f
        /*0092*/ 	.short	0x0101


	//----- nvinfo : EIATTR_VRC_CTA_INIT_COUNT
	.align		4
        /*0094*/ 	.byte	0x02, 0x4a
	.zero		1
	.zero		1


	//----- nvinfo : EIATTR_EXIT_INSTR_OFFSETS
	.align		4
        /*0098*/ 	.byte	0x04, 0x1c
        /*009a*/ 	.short	(.L_65 - .L_64)


	//   ....[0]....
.L_64:
        /*009c*/ 	.word	0x00000070


	//   ....[1]....
        /*00a0*/ 	.word	0x000000d0


	//   ....[2]....
        /*00a4*/ 	.word	0x00000100


	//   ....[3]....
        /*00a8*/ 	.word	0x00000150


	//   ....[4]....
        /*00ac*/ 	.word	0x00000180


	//   ....[5]....
        /*00b0*/ 	.word	0x000001b0


	//   ....[6]....
        /*00b4*/ 	.word	0x00000cc0


	//   ....[7]....
        /*00b8*/ 	.word	0x00000d00


	//   ....[8]....
        /*00bc*/ 	.word	0x00000d20


	//----- nvinfo : EIATTR_CRS_STACK_SIZE
	.align		4
.L_65:
        /*00c0*/ 	.byte	0x04, 0x1e
        /*00c2*/ 	.short	(.L_67 - .L_66)
.L_66:
        /*00c4*/ 	.word	0x00000000


	//----- nvinfo : EIATTR_CBANK_PARAM_SIZE
	.align		4
.L_67:
        /*00c8*/ 	.byte	0x03, 0x19
        /*00ca*/ 	.short	0x0040


	//----- nvinfo : EIATTR_PARAM_CBANK
	.align		4
        /*00cc*/ 	.byte	0x04, 0x0a
        /*00ce*/ 	.short	(.L_69 - .L_68)
	.align		4
.L_68:
        /*00d0*/ 	.word	index@(.nv.constant0._harmonic_boltzmann_filter)
        /*00d4*/ 	.short	0x0380
        /*00d6*/ 	.short	0x0040


	//----- nvinfo : EIATTR_SW_WAR
	.align		4
.L_69:
        /*00d8*/ 	.byte	0x04, 0x36
        /*00da*/ 	.short	(.L_71 - .L_70)
.L_70:
        /*00dc*/ 	.word	0x00000008
.L_71:


//--------------------- .nv.callgraph             --------------------------
	.section	.nv.callgraph,"",@"SHT_CUDA_CALLGRAPH"
	.align	4
	.sectionentsize	8
	.align		4
        /*0000*/ 	.word	0x00000000
	.align		4
        /*0004*/ 	.word	0xffffffff
	.align		4
        /*0008*/ 	.word	0x00000000
	.align		4
        /*000c*/ 	.word	0xfffffffe
	.align		4
        /*0010*/ 	.word	0x00000000
	.align		4
        /*0014*/ 	.word	0xfffffffd
	.align		4
        /*0018*/ 	.word	0x00000000
	.align		4
        /*001c*/ 	.word	0xfffffffc


//--------------------- .text._single_leg_search  --------------------------
	.section	.text._single_leg_search,"ax",@progbits
	.align	128
        .global         _single_leg_search
        .type           _single_leg_search,@function
        .size           _single_leg_search,(.L_x_12 - _single_leg_search)
        .other          _single_leg_search,@"STO_CUDA_ENTRY STV_DEFAULT"
_single_leg_search:
.text._single_leg_search:
[----:B------:R-:W-:Y:S01]  /*0000*/  LDC R1, c[0x0][0x37c] ;  /* 0x0000df00ff017b82 */ /* 0x000fe20000000800 */
[----:B------:R-:W0:Y:S01]  /*0010*/  S2R R7, SR_CTAID.X ;  /* 0x0000000000077919 */ /* 0x000e220000002500 */
[----:B------:R-:W0:Y:S01]  /*0020*/  LDCU UR4, c[0x0][0x360] ;  /* 0x00006c00ff0477ac */ /* 0x000e220008000800 */
[----:B------:R-:W0:Y:S01]  /*0030*/  S2R R0, SR_TID.X ;  /* 0x0000000000007919 */ /* 0x000e220000002100 */
[----:B------:R-:W1:Y:S01]  /*0040*/  LDCU UR5, c[0x0][0x380] ;  /* 0x00007000ff0577ac */ /* 0x000e620008000800 */
[----:B0-----:R-:W-:-:S05]  /*0050*/  IMAD R7, R7, UR4, R0 ;  /* 0x0000000407077c24 */ /* 0x001fca000f8e0200 */
[----:B-1----:R-:W-:-:S13]  /*0060*/  ISETP.GE.U32.AND P0, PT, R7, UR5, PT ;  /* 0x0000000507007c0c */ /* 0x002fda000bf06070 */
[----:B------:R-:W-:Y:S05]  /*0070*/  @P0 EXIT ;  /* 0x000000000000094d */ /* 0x000fea0003800000 */
[----:B------:R-:W0:Y:S01]  /*0080*/  LDC.64 R2, c[0x0][0x3b8] ;  /* 0x0000ee00ff027b82 */ /* 0x000e220000000a00 */
[----:B------:R-:W1:Y:S01]  /*0090*/  LDCU.64 UR4, c[0x0][0x358] ;  /* 0x00006b00ff0477ac */ /* 0x000e620008000a00 */
[----:B0-----:R-:W-:-:S05]  /*00a0*/  IMAD.WIDE.U32 R2, R7, 0x4, R2 ;  /* 0x0000000407027825 */ /* 0x001fca00078e0002 */
[----:B-1----:R-:W2:Y:S02]  /*00b0*/  LDG.E R0, desc[UR4][R2.64] ;  /* 0x0000000402007981 */ /* 0x002ea4000c1e1900 */
[----:B--2---:R-:W-:-:S13]  /*00c0*/  ISETP.NE.AND P0, PT, R0, RZ, PT ;  /* 0x000000ff0000720c */ /* 0x004fda0003f05270 */
[----:B------:R-:W-:Y:S05]  /*00d0*/  @!P0 EXIT ;  /* 0x000000000000894d */ /* 0x000fea0003800000 */
[----:B------:R-:W0:Y:S01]  /*00e0*/  LDC.64 R2, c[0x0][0x3c8] ;  /* 0x0000f200ff027b82 */ /* 0x000e220000000a00 */
[----:B------:R-:W-:-:S07]  /*00f0*/  ISETP.NE.AND P1, PT, R0, 0x1, PT ;  /* 0x000000010000780c */ /* 0x000fce0003f25270 */
[----:B------:R-:W1:Y:S08]  /*0100*/  LDC.64 R8, c[0x0][0x3b0] ;  /* 0x0000ec00ff087b82 */ /* 0x000e700000000a00 */
[----:B------:R-:W2:Y:S01]  /*0110*/  LDC.64 R10, c[0x0][0x398] ;  /* 0x0000e600ff0a7b82 */ /* 0x000ea20000000a00 */
[----:B0-----:R-:W-:-:S05]  /*0120*/  IMAD.WIDE.U32 R2, R7, 0x8, R2 ;  /* 0x0000000807027825 */ /* 0x001fca00078e0002 */
[----:B------:R-:W3:Y:S02]  /*0130*/  LDG.E.64 R4, desc[UR4][R2.64] ;  /* 0x0000000402047981 */ /* 0x000ee4000c1e1b00 */
[----:B---3--:R-:W-:Y:S02]  /*0140*/  @!P1 IMAD.MOV.U32 R6, RZ, RZ, R4 ;  /* 0x000000ffff069224 */ /* 0x008fe400078e0004 */
[----:B------:R-:W-:-:S04]  /*0150*/  @P1 IMAD.MOV.U32 R6, RZ, RZ, R5 ;  /* 0x000000ffff061224 */ /* 0x000fc800078e0005 */
[----:B-1----:R-:W-:-:S05]  /*0160*/  IMAD.WIDE.U32 R8, R6, 0x4, R8 ;  /* 0x0000000406087825 */ /* 0x002fca00078e0008 */
[----:B------:R-:W2:Y:S02]  /*0170*/  LDG.E R13, desc[UR4][R8.64] ;  /* 0x00000004080d7981 */ /* 0x000ea4000c1e1900 */
[----:B--2---:R-:W-:-:S05]  /*0180*/  IMAD.WIDE.U32 R10, R13, 0x4, R10 ;  /* 0x000000040d0a7825 */ /* 0x004fca00078e000a */
[----:B------:R-:W2:Y:S02]  /*0190*/  LDG.E R12, desc[UR4][R10.64] ;  /* 0x000000040a0c7981 */ /* 0x000ea4000c1e1900 */
[----:B--2---:R-:W-:-:S13]  /*01a0*/  ISETP.NE.AND P0, PT, R12, RZ, PT ;  /* 0x000000ff0c00720c */ /* 0x004fda0003f05270 */
[----:B------:R-:W-:Y:S05]  /*01b0*/  @!P0 EXIT ;  /* 0x000000000000894d */ /* 0x000fea0003800000 */
[----:B------:R-:W0:Y:S01]  /*01c0*/  LDC.64 R10, c[0x0][0x3c0] ;  /* 0x0000f000ff0a7b82 */ /* 0x000e220000000a00 */
[----:B------:R-:W1:Y:S07]  /*01d0*/  LDCU.64 UR6, c[0x0][0x390] ;  /* 0x00007200ff0677ac */ /* 0x000e6e0008000a00 */
[----:B------:R-:W2:Y:S01]  /*01e0*/  LDC.64 R8, c[0x0][0x3a0] ;  /* 0x0000e800ff087b82 */ /* 0x000ea20000000a00 */
[----:B0-----:R-:W-:-:S06]  /*01f0*/  IMAD.WIDE.U32 R10, R7, 0x4, R10 ;  /* 0x00000004070a7825 */ /* 0x001fcc00078e000a */
[----:B------:R-:W3:Y:S01]  /*0200*/  LDG.E R10, desc[UR4][R10.64] ;  /* 0x000000040a0a7981 */ /* 0x000ee2000c1e1900 */
[----:B--2---:R-:W-:-:S06]  /*0210*/  IMAD.WIDE.U32 R8, R13, 0x8, R8 ;  /* 0x000000080d087825 */ /* 0x004fcc00078e0008 */
[----:B------:R-:W2:Y:S01]  /*0220*/  LDG.E.64 R8, desc[UR4][R8.64] ;  /* 0x0000000408087981 */ /* 0x000ea2000c1e1b00 */
[----:B------:R-:W-:-:S05]  /*0230*/  I2FP.F32.U32 R7, R12 ;  /* 0x0000000c00077245 */ /* 0x000fca0000201000 */
[----:B---3--:R-:W-:Y:S02]  /*0240*/  FMUL R7, R10, R7 ;  /* 0x000000070a077220 */ /* 0x008fe40000400000 */
[----:B------:R-:W0:Y:S04]  /*0250*/  LDC.64 R10, c[0x0][0x3a8] ;  /* 0x0000ea00ff0a7b82 */ /* 0x000e280000000a00 */
[----:B------:R-:W2:Y:S02]  /*0260*/  F2I.U32.TRUNC.NTZ R7, R7 ;  /* 0x0000000700077305 */ /* 0x000ea4000020f000 */
[----:B--2---:R-:W-:-:S05]  /*0270*/  IADD3 R13, P0, PT, R8, R7, RZ ;  /* 0x00000007080d7210 */ /* 0x004fca0007f1e0ff */
[----:B------:R-:W-:Y:S01]  /*0280*/  IMAD.X R14, RZ, RZ, R9, P0 ;  /* 0x000000ffff0e7224 */ /* 0x000fe200000e0609 */
[C---:B-1----:R-:W-:Y:S01]  /*0290*/  LEA R12, P0, R13.reuse, UR6, 0x2 ;  /* 0x000000060d0c7c11 */ /* 0x042fe2000f8010ff */
[----:B------:R-:W1:Y:S03]  /*02a0*/  LDCU UR6, c[0x0][0x388] ;  /* 0x00007100ff0677ac */ /* 0x000e660008000800 */
[----:B------:R-:W-:Y:S01]  /*02b0*/  LEA.HI.X R13, R13, UR7, R14, 0x2, P0 ;  /* 0x000000070d0d7c11 */ /* 0x000fe200080f140e */
[----:B------:R-:W2:Y:S05]  /*02c0*/  LDCU UR7, c[0x0][0x384] ;  /* 0x00007080ff0777ac */ /* 0x000eaa0008000800 */
[----:B------:R-:W0:Y:S02]  /*02d0*/  LDG.E R13, desc[UR4][R12.64] ;  /* 0x000000040c0d7981 */ /* 0x000e24000c1e1900 */
[----:B0-----:R-:W-:-:S06]  /*02e0*/  IMAD.WIDE.U32 R8, R13, 0x4, R10 ;  /* 0x000000040d087825 */ /* 0x001fcc00078e000a */
[----:B------:R-:W1:Y:S02]  /*02f0*/  LDG.E R9, desc[UR4][R8.64] ;  /* 0x0000000408097981 */ /* 0x000e64000c1e1900 */
[----:B-1----:R-:W-:-:S04]  /*0300*/  ISETP.GE.U32.AND P0, PT, R9, UR6, PT ;  /* 0x0000000609007c0c */ /* 0x002fc8000bf06070 */
[----:B--2---:R-:W-:-:S13]  /*0310*/  ISETP.LT.U32.OR P0, PT, R9, UR7, P0 ;  /* 0x0000000709007c0c */ /* 0x004fda0008701470 */
[----:B------:R-:W-:Y:S05]  /*0320*/  @P0 EXIT ;  /* 0x000000000000094d */ /* 0x000fea0003800000 */
[----:B------:R-:W0:Y:S01]  /*0330*/  LDCU UR6, c[0x0][0x38c] ;  /* 0x00007180ff0677ac */ /* 0x000e220008000800 */
[----:B------:R-:W-:-:S04]  /*0340*/  @P1 IMAD.MOV.U32 R5, RZ, RZ, R4 ;  /* 0x000000ffff051224 */ /* 0x000fc800078e0004 */
[----:B------:R-:W-:-:S05]  /*0350*/  IMAD.IADD R5, R9, 0x1, -R5 ;  /* 0x0000000109057824 */ /* 0x000fca00078e0a05 */
[----:B------:R-:W-:Y:S02]  /*0360*/  I2FP.F32.S32 R5, R5 ;  /* 0x0000000500057245 */ /* 0x000fe40000201400 */
[----:B0-----:R-:W-:-:S04]  /*0370*/  I2FP.F32.U32 R4, UR6 ;  /* 0x0000000600047c45 */ /* 0x001fc80008201000 */
[----:B------:R-:W-:-:S13]  /*0380*/  FSETP.GT.AND P0, PT, |R5|, R4, PT ;  /* 0x000000040500720b */ /* 0x000fda0003f04200 */
[----:B------:R-:W-:Y:S05]  /*0390*/  @P0 EXIT ;  /* 0x000000000000094d */ /* 0x000fea0003800000 */
[----:B------:R-:W-:-:S04]  /*03a0*/  ISETP.NE.AND P0, PT, R0, 0x1, PT ;  /* 0x000000010000780c */ /* 0x000fc80003f05270 */
[----:B------:R-:W-:Y:S02]  /*03b0*/  SEL R7, R9, R6, !P0 ;  /* 0x0000000609077207 */ /* 0x000fe40004000000 */
[----:B------:R-:W-:-:S05]  /*03c0*/  SEL R6, R6, R9, !P0 ;  /* 0x0000000906067207 */ /* 0x000fca0004000000 */
[----:B------:R-:W-:Y:S01]  /*03d0*/  STG.E.64 desc[UR4][R2.64], R6 ;  /* 0x0000000602007986 */ /* 0x000fe2000c101b04 */
[----:B------:R-:W-:Y:S05]  /*03e0*/  EXIT ;  /* 0x000000000000794d */ /* 0x000fea0003800000 */
.L_x_0:
[----:B------:R-:W-:-:S00]  /*03f0*/  BRA `(.L_x_0) ;  /* 0xfffffffc00fc7947 */ /* 0x000fc0000383ffff */
[----:B------:R-:W-:-:S00]  /*0400*/  NOP ;  /* 0x0000000000007918 */ /* 0x000fc00000000000 */
[----:B------:R-:W-:-:S00]  /*0410*/  NOP ;  /* 0x0000000000007918 */ /* 0x000fc00000000000 */
[----:B------:R-:W-:-:S00]  /*0420*/  NOP ;  /* 0x0000000000007918 */ /* 0x000fc00000000000 */
[----:B------:R-:W-:-:S00]  /*0430*/  NOP ;  /* 0x0000000000007918 */ /* 0x000fc00000000000 */
[----:B------:R-:W-:-:S00]  /*0440*/  NOP ;  /* 0x0000000000007918 */ /* 0x000fc00000000000 */
[----:B------:R-:W-:-:S00]  /*0450*/  NOP ;  /* 0x0000000000007918 */ /* 0x000fc00000000000 */
[----:B------:R-:W-:-:S00]  /*0460*/  NOP ;  /* 0x0000000000007918 */ /* 0x000fc00000000000 */
[----:B------:R-:W-:-:S00]  /*0470*/  NOP ;  /* 0x0000000000007918 */ /* 0x000fc00000000000 */
.L_x_12:


//--------------------- .text._harmonic_boltzmann_filter --------------------------
	.section	.text._harmonic_boltzmann_filter,"ax",@progbits
	.align	128
        .global         _harmonic_boltzmann_filter
        .type           _harmonic_boltzmann_filter,@function
        .size           _harmonic_boltzmann_filter,(.L_x_11 - _harmonic_boltzmann_filter)
        .other          _harmonic_boltzmann_filter,@"STO_CUDA_ENTRY STV_DEFAULT"
_harmonic_boltzmann_filter:
.text._harmonic_boltzmann_filter:
        /* <DEDUP_REMOVED lines=12> */
[----:B--2---:R-:W-:-:S13]  /*00c0*/  ISETP.NE.AND P0, PT, R3, -0x1, PT ;  /* 0xffffffff0300780c */ /* 0x004fda0003f05270 */
[----:B------:R-:W-:Y:S05]  /*00d0*/  @!P0 EXIT ;  /* 0x000000000000894d */ /* 0x000fea0003800000 */
[----:B------:R-:W2:Y:S02]  /*00e0*/  LDG.E R4, desc[UR4][R4.64+0x4] ;  /* 0x0000040404047981 */ /* 0x000ea4000c1e1900 */
[----:B--2---:R-:W-:-:S13]  /*00f0*/  ISETP.NE.AND P0, PT, R4, -0x1, PT ;  /* 0xffffffff0400780c */ /* 0x004fda0003f05270 */
[----:B------:R-:W-:Y:S05]  /*0100*/  @!P0 EXIT ;  /* 0x000000000000894d */ /* 0x000fea0003800000 */
[----:B------:R-:W0:Y:S02]  /*0110*/  LDC.64 R14, c[0x0][0x3b8] ;  /* 0x0000ee00ff0e7b82 */ /* 0x000e240000000a00 */
[----:B0-----:R-:W-:-:S05]  /*0120*/  IMAD.WIDE.U32 R14, R2, 0x8, R14 ;  /* 0x00000008020e7825 */ /* 0x001fca00078e000e */
[----:B------:R-:W2:Y:S02]  /*0130*/  LDG.E R6, desc[UR4][R14.64] ;  /* 0x000000040e067981 */ /* 0x000ea4000c1e1900 */
[----:B--2---:R-:W-:-:S13]  /*0140*/  ISETP.NE.AND P0, PT, R6, -0x1, PT ;  /* 0xffffffff0600780c */ /* 0x004fda0003f05270 */
[----:B------:R-:W-:Y:S05]  /*0150*/  @!P0 EXIT ;  /* 0x000000000000894d */ /* 0x000fea0003800000 */
[----:B------:R-:W2:Y:S02]  /*0160*/  LDG.E R5, desc[UR4][R14.64+0x4] ;  /* 0x000004040e057981 */ /* 0x000ea4000c1e1900 */
[----:B--2---:R-:W-:-:S13]  /*0170*/  ISETP.NE.AND P0, PT, R5, -0x1, PT ;  /* 0xffffffff0500780c */ /* 0x004fda0003f05270 */
[----:B------:R-:W-:Y:S05]  /*0180*/  @!P0 EXIT ;  /* 0x000000000000894d */ /* 0x000fea0003800000 */
[----:B------:R-:W-:Y:S02]  /*0190*/  ISETP.NE.AND P0, PT, R4, R5, PT ;  /* 0x000000050400720c */ /* 0x000fe40003f05270 */
[----:B------:R-:W-:-:S13]  /*01a0*/  ISETP.EQ.AND P1, PT, R3, R6, PT ;  /* 0x000000060300720c */ /* 0x000fda0003f22270 */
[----:B------:R-:W-:Y:S05]  /*01b0*/  @!P0 EXIT P1 ;  /* 0x000000000000894d */ /* 0x000fea0000800000 */
[----:B------:R-:W0:Y:S01]  /*01c0*/  LDC.64 R12, c[0x0][0x3a8] ;  /* 0x0000ea00ff0c7b82 */ /* 0x000e220000000a00 */
[----:B------:R-:W1:Y:S07]  /*01d0*/  LDCU UR6, c[0x0][0x38c] ;  /* 0x00007180ff0677ac */ /* 0x000e6e0008000800 */
[----:B------:R-:W2:Y:S01]  /*01e0*/  LDC.64 R22, c[0x0][0x3a0] ;  /* 0x0000e800ff167b82 */ /* 0x000ea20000000a00 */
[----:B0-----:R-:W-:-:S04]  /*01f0*/  IMAD.WIDE R8, R4, 0x4, R12 ;  /* 0x0000000404087825 */ /* 0x001fc800078e020c */
[----:B------:R-:W-:Y:S02]  /*0200*/  IMAD.WIDE R20, R3, 0x4, R12 ;  /* 0x0000000403147825 */ /* 0x000fe400078e020c */
[----:B------:R-:W2:Y:S04]  /*0210*/  LDG.E R9, desc[UR4][R8.64] ;  /* 0x0000000408097981 */ /* 0x000ea8000c1e1900 */
[----:B------:R-:W3:Y:S01]  /*0220*/  LDG.E R19, desc[UR4][R20.64] ;  /* 0x0000000414137981 */ /* 0x000ee2000c1e1900 */
[----:B------:R-:W0:Y:S03]  /*0230*/  LDC.64 R24, c[0x0][0x398] ;  /* 0x0000e600ff187b82 */ /* 0x000e260000000a00 */
[----:B0-----:R-:W4:Y:S01]  /*0240*/  LDG.E.64 R28, desc[UR4][R24.64] ;  /* 0x00000004181c7981 */ /* 0x001f22000c1e1b00 */
[----:B--2---:R-:W-:-:S04]  /*0250*/  IMAD.WIDE.U32 R10, R9, 0x18, R22 ;  /* 0x00000018090a7825 */ /* 0x004fc800078e0016 */
[----:B---3--:R-:W-:Y:S01]  /*0260*/  IMAD.WIDE.U32 R18, R19, 0x18, R22 ;  /* 0x0000001813127825 */ /* 0x008fe200078e0016 */
[----:B------:R-:W2:Y:S04]  /*0270*/  LDG.E.64 R26, desc[UR4][R10.64] ;  /* 0x000000040a1a7981 */ /* 0x000ea8000c1e1b00 */
[----:B------:R-:W2:Y:S02]  /*0280*/  LDG.E.64 R16, desc[UR4][R18.64] ;  /* 0x0000000412107981 */ /* 0x000ea4000c1e1b00 */
[----:B--2---:R-:W-:-:S08]  /*0290*/  DADD R26, R26, -R16 ;  /* 0x000000001a1a7229 */ /* 0x004fd00000000810 */
[C-C-:B----4-:R-:W-:Y:S02]  /*02a0*/  DADD R16, -R28.reuse, R26.reuse ;  /* 0x000000001c107229 */ /* 0x150fe4000000011a */
[----:B------:R-:W-:-:S04]  /*02b0*/  DADD R8, R28, R26 ;  /* 0x000000001c087229 */ /* 0x000fc8000000001a */
[--C-:B------:R-:W-:Y:S02]  /*02c0*/  IMAD.MOV.U32 R16, RZ, RZ, R28.reuse ;  /* 0x000000ffff107224 */ /* 0x100fe400078e001c */
[----:B------:R-:W-:Y:S02]  /*02d0*/  IMAD.MOV.U32 R8, RZ, RZ, R28 ;  /* 0x000000ffff087224 */ /* 0x000fe400078e001c */
[C---:B------:R-:W-:Y:S02]  /*02e0*/  LOP3.LUT R17, R29.reuse, 0x80000000, R17, 0xb8, !PT ;  /* 0x800000001d117812 */ /* 0x040fe400078eb811 */
[----:B------:R-:W-:-:S06]  /*02f0*/  LOP3.LUT R9, R29, 0x80000000, R9, 0xb8, !PT ;  /* 0x800000001d097812 */ /* 0x000fcc00078eb809 */
[----:B------:R-:W-:Y:S01]  /*0300*/  DADD R8, R16, R8 ;  /* 0x0000000010087229 */ /* 0x000fe20000000008 */
[----:B------:R-:W-:-:S04]  /*0310*/  IMAD.WIDE R16, R6, 0x4, R12 ;  /* 0x0000000406107825 */ /* 0x000fc800078e020c */
[----:B------:R-:W-:Y:S02]  /*0320*/  IMAD.WIDE R12, R5, 0x4, R12 ;  /* 0x00000004050c7825 */ /* 0x000fe400078e020c */
[----:B------:R-:W2:Y:S04]  /*0330*/  LDG.E R17, desc[UR4][R16.64] ;  /* 0x0000000410117981 */ /* 0x000ea8000c1e1900 */
[----:B------:R2:W3:Y:S01]  /*0340*/  LDG.E R7, desc[UR4][R12.64] ;  /* 0x000000040c077981 */ /* 0x0004e2000c1e1900 */
[----:B------:R-:W-:Y:S01]  /*0350*/  DADD R26, R26, -R8 ;  /* 0x000000001a1a7229 */ /* 0x000fe20000000808 */
[----:B--2---:R-:W-:-:S04]  /*0360*/  IMAD.WIDE.U32 R12, R17, 0x18, R22 ;  /* 0x00000018110c7825 */ /* 0x004fc800078e0016 */
[----:B---3--:R-:W-:Y:S01]  /*0370*/  IMAD.WIDE.U32 R22, R7, 0x18, R22 ;  /* 0x0000001807167825 */ /* 0x008fe200078e0016 */
[----:B------:R-:W2:Y:S04]  /*0380*/  LDG.E.64 R20, desc[UR4][R12.64] ;  /* 0x000000040c147981 */ /* 0x000ea8000c1e1b00 */
[----:B------:R-:W2:Y:S02]  /*0390*/  LDG.E.64 R8, desc[UR4][R22.64] ;  /* 0x0000000416087981 */ /* 0x000ea4000c1e1b00 */
[----:B--2---:R-:W-:-:S08]  /*03a0*/  DADD R20, R8, -R20 ;  /* 0x0000000008147229 */ /* 0x004fd00000000814 */
[C-C-:B------:R-:W-:Y:S02]  /*03b0*/  DADD R8, -R28.reuse, R20.reuse ;  /* 0x000000001c087229 */ /* 0x140fe40000000114 */
[----:B------:R-:W-:-:S04]  /*03c0*/  DADD R16, R28, R20 ;  /* 0x000000001c107229 */ /* 0x000fc80000000014 */
[----:B------:R-:W-:-:S04]  /*03d0*/  IMAD.MOV.U32 R8, RZ, RZ, R28 ;  /* 0x000000ffff087224 */ /* 0x000fc800078e001c */
[C---:B------:R-:W-:Y:S02]  /*03e0*/  LOP3.LUT R9, R29.reuse, 0x80000000, R9, 0xb8, !PT ;  /* 0x800000001d097812 */ /* 0x040fe400078eb809 */
[----:B------:R-:W-:Y:S02]  /*03f0*/  LOP3.LUT R29, R29, 0x80000000, R17, 0xb8, !PT ;  /* 0x800000001d1d7812 */ /* 0x000fe400078eb811 */
[----:B------:R-:W2:Y:S04]  /*0400*/  LDG.E.64 R16, desc[UR4][R10.64+0x8] ;  /* 0x000008040a107981 */ /* 0x000ea8000c1e1b00 */
[----:B------:R-:W-:Y:S01]  /*0410*/  DADD R8, R8, R28 ;  /* 0x0000000008087229 */ /* 0x000fe2000000001c */
[----:B------:R-:W3:Y:S04]  /*0420*/  LDG.E.64 R28, desc[UR4][R18.64+0x10] ;  /* 0x00001004121c7981 */ /* 0x000ee8000c1e1b00 */
[----:B------:R-:W3:Y:S03]  /*0430*/  LDG.E.64 R10, desc[UR4][R10.64+0x10] ;  /* 0x000010040a0a7981 */ /* 0x000ee6000c1e1b00 */
[----:B------:R-:W-:Y:S01]  /*0440*/  DADD R8, R20, -R8 ;  /* 0x0000000014087229 */ /* 0x000fe20000000808 */
[----:B------:R-:W2:Y:S04]  /*0450*/  LDG.E.64 R20, desc[UR4][R18.64+0x8] ;  /* 0x0000080412147981 */ /* 0x000ea8000c1e1b00 */
[----:B------:R-:W4:Y:S04]  /*0460*/  LDG.E.64 R18, desc[UR4][R24.64+0x8] ;  /* 0x0000080418127981 */ /* 0x000f28000c1e1b00 */
[----:B------:R-:W5:Y:S01]  /*0470*/  LDG.E.64 R24, desc[UR4][R24.64+0x10] ;  /* 0x0000100418187981 */ /* 0x000f62000c1e1b00 */
[----:B--2---:R-:W-:-:S08]  /*0480*/  DADD R20, R16, -R20 ;  /* 0x0000000010147229 */ /* 0x004fd00000000814 */
[----:B----4-:R-:W-:Y:S02]  /*0490*/  DADD R16, -R18, R20 ;  /* 0x0000000012107229 */ /* 0x010fe40000000114 */
[----:B---3--:R-:W-:-:S08]  /*04a0*/  DADD R28, R10, -R28 ;  /* 0x000000000a1c7229 */ /* 0x008fd0000000081c */
[----:B------:R-:W-:Y:S01]  /*04b0*/  LOP3.LUT R11, R19, 0x80000000, R17, 0xb8, !PT ;  /* 0x80000000130b7812 */ /* 0x000fe200078eb811 */
[----:B------:R-:W-:Y:S01]  /*04c0*/  DADD R16, R18, R20 ;  /* 0x0000000012107229 */ /* 0x000fe20000000014 */
[----:B------:R-:W-:-:S05]  /*04d0*/  IMAD.MOV.U32 R10, RZ, RZ, R18 ;  /* 0x000000ffff0a7224 */ /* 0x000fca00078e0012 */
[----:B------:R-:W-:-:S04]  /*04e0*/  IMAD.MOV.U32 R16, RZ, RZ, R18 ;  /* 0x000000ffff107224 */ /* 0x000fc800078e0012 */
[----:B------:R-:W-:-:S06]  /*04f0*/  LOP3.LUT R17, R19, 0x80000000, R17, 0xb8, !PT ;  /* 0x8000000013117812 */ /* 0x000fcc00078eb811 */
[----:B------:R-:W-:Y:S01]  /*0500*/  DADD R10, R10, R16 ;  /* 0x000000000a0a7229 */ /* 0x000fe20000000010 */
[----:B------:R0:W2:Y:S07]  /*0510*/  LDG.E.64 R16, desc[UR4][R22.64+0x10] ;  /* 0x0000100416107981 */ /* 0x0000ae000c1e1b00 */
[----:B------:R-:W-:Y:S01]  /*0520*/  DADD R10, R20, -R10 ;  /* 0x00000000140a7229 */ /* 0x000fe2000000080a */
[----:B------:R-:W3:Y:S07]  /*0530*/  LDG.E.64 R20, desc[UR4][R22.64+0x8] ;  /* 0x0000080416147981 */ /* 0x000eee000c1e1b00 */
[----:B------:R-:W-:-:S08]  /*0540*/  DMUL R10, R10, R10 ;  /* 0x0000000a0a0a7228 */ /* 0x000fd00000000000 */
[----:B------:R-:W-:Y:S02]  /*0550*/  DFMA R26, R26, R26, R10 ;  /* 0x0000001a1a1a722b */ /* 0x000fe4000000000a */
[----:B------:R-:W3:Y:S04]  /*0560*/  LDG.E.64 R10, desc[UR4][R12.64+0x8] ;  /* 0x000008040c0a7981 */ /* 0x000ee8000c1e1b00 */
[----:B------:R-:W2:Y:S01]  /*0570*/  LDG.E.64 R12, desc[UR4][R12.64+0x10] ;  /* 0x000010040c0c7981 */ /* 0x000ea2000c1e1b00 */
[----:B------:R-:W-:Y:S01]  /*0580*/  BSSY.RECONVERGENT B0, `(.L_x_1) ;  /* 0x0000033000007945 */ /* 0x000fe20003800200 */
[----:B---3--:R-:W-:-:S08]  /*0590*/  DADD R10, R20, -R10 ;  /* 0x00000000140a7229 */ /* 0x008fd0000000080a */
[----:B0-----:R-:W-:Y:S02]  /*05a0*/  DADD R22, -R18, R10 ;  /* 0x0000000012167229 */ /* 0x001fe4000000010a */
[----:B--2---:R-:W-:Y:S02]  /*05b0*/  DADD R12, R16, -R12 ;  /* 0x00000000100c7229 */ /* 0x004fe4000000080c */
[----:B------:R-:W-:Y:S02]  /*05c0*/  DADD R16, R18, R10 ;  /* 0x0000000012107229 */ /* 0x000fe4000000000a */
[----:B------:R-:W-:Y:S01]  /*05d0*/  IMAD.MOV.U32 R22, RZ, RZ, R18 ;  /* 0x000000ffff167224 */ /* 0x000fe200078e0012 */
[----:B-----5:R-:W-:-:S03]  /*05e0*/  DADD R20, -R24, R28 ;  /* 0x0000000018147229 */ /* 0x020fc6000000011c */
[----:B------:R-:W-:Y:S01]  /*05f0*/  LOP3.LUT R23, R19, 0x80000000, R23, 0xb8, !PT ;  /* 0x8000000013177812 */ /* 0x000fe200078eb817 */
[----:B------:R-:W-:-:S03]  /*0600*/  IMAD.MOV.U32 R16, RZ, RZ, R18 ;  /* 0x000000ffff107224 */ /* 0x000fc600078e0012 */
[----:B------:R-:W-:Y:S01]  /*0610*/  LOP3.LUT R17, R19, 0x80000000, R17, 0xb8, !PT ;  /* 0x8000000013117812 */ /* 0x000fe200078eb811 */
[----:B------:R-:W-:Y:S01]  /*0620*/  DADD R18, R24, R28 ;  /* 0x0000000018127229 */ /* 0x000fe2000000001c */
[----:B------:R-:W-:Y:S01]  /*0630*/  IMAD.MOV.U32 R20, RZ, RZ, R24 ;  /* 0x000000ffff147224 */ /* 0x000fe200078e0018 */
[----:B------:R-:W-:-:S04]  /*0640*/  LOP3.LUT R21, R25, 0x80000000, R21, 0xb8, !PT ;  /* 0x8000000019157812 */ /* 0x000fc800078eb815 */
[----:B------:R-:W-:-:S04]  /*0650*/  IMAD.MOV.U32 R18, RZ, RZ, R24 ;  /* 0x000000ffff127224 */ /* 0x000fc800078e0018 */
[----:B------:R-:W-:Y:S01]  /*0660*/  LOP3.LUT R19, R25, 0x80000000, R19, 0xb8, !PT ;  /* 0x8000000019137812 */ /* 0x000fe200078eb813 */
[----:B------:R-:W-:-:S05]  /*0670*/  DADD R16, R22, R16 ;  /* 0x0000000016107229 */ /* 0x000fca0000000010 */
[----:B------:R-:W-:Y:S02]  /*0680*/  DADD R20, R20, R18 ;  /* 0x0000000014147229 */ /* 0x000fe40000000012 */
[C-C-:B------:R-:W-:Y:S02]  /*0690*/  DADD R18, -R24.reuse, R12.reuse ;  /* 0x0000000018127229 */ /* 0x140fe4000000010c */
[----:B------:R-:W-:-:S04]  /*06a0*/  DADD R22, R24, R12 ;  /* 0x0000000018167229 */ /* 0x000fc8000000000c */
[----:B------:R-:W-:Y:S02]  /*06b0*/  DADD R28, R28, -R20 ;  /* 0x000000001c1c7229 */ /* 0x000fe40000000814 */
[----:B------:R-:W0:Y:S02]  /*06c0*/  LDC.64 R20, c[0x0][0x388] ;  /* 0x0000e200ff147b82 */ /* 0x000e240000000a00 */
[C---:B------:R-:W-:Y:S02]  /*06d0*/  LOP3.LUT R19, R25.reuse, 0x80000000, R19, 0xb8, !PT ;  /* 0x8000000019137812 */ /* 0x040fe400078eb813 */
[----:B------:R-:W-:Y:S02]  /*06e0*/  LOP3.LUT R23, R25, 0x80000000, R23, 0xb8, !PT ;  /* 0x8000000019177812 */ /* 0x000fe400078eb817 */
[----:B-1----:R-:W0:Y:S01]  /*06f0*/  MUFU.RCP64H R25, UR6 ;  /* 0x0000000600197d08 */ /* 0x002e220008001800 */
[--C-:B------:R-:W-:Y:S02]  /*0700*/  IMAD.MOV.U32 R18, RZ, RZ, R24.reuse ;  /* 0x000000ffff127224 */ /* 0x100fe400078e0018 */
[----:B------:R-:W-:-:S02]  /*0710*/  IMAD.MOV.U32 R22, RZ, RZ, R24 ;  /* 0x000000ffff167224 */ /* 0x000fc400078e0018 */
[----:B------:R-:W-:Y:S01]  /*0720*/  IMAD.MOV.U32 R24, RZ, RZ, 0x1 ;  /* 0x00000001ff187424 */ /* 0x000fe200078e00ff */
[----:B------:R-:W-:-:S03]  /*0730*/  DADD R16, R10, -R16 ;  /* 0x000000000a107229 */ /* 0x000fc60000000810 */
[----:B------:R-:W-:Y:S02]  /*0740*/  DADD R18, R18, R22 ;  /* 0x0000000012127229 */ /* 0x000fe40000000016 */
[----:B0-----:R-:W-:-:S03]  /*0750*/  DFMA R10, R24, -R20, 1 ;  /* 0x3ff00000180a742b */ /* 0x001fc60000000814 */
[----:B------:R-:W-:-:S05]  /*0760*/  DMUL R16, R16, R16 ;  /* 0x0000001010107228 */ /* 0x000fca0000000000 */
[----:B------:R-:W-:-:S03]  /*0770*/  DFMA R10, R10, R10, R10 ;  /* 0x0000000a0a0a722b */ /* 0x000fc6000000000a */
[----:B------:R-:W-:Y:S02]  /*0780*/  DFMA R16, R8, R8, R16 ;  /* 0x000000080810722b */ /* 0x000fe40000000010 */
[----:B------:R-:W-:-:S03]  /*0790*/  DADD R18, R12, -R18 ;  /* 0x000000000c127229 */ /* 0x000fc60000000812 */
[----:B------:R-:W-:Y:S02]  /*07a0*/  DFMA R10, R24, R10, R24 ;  /* 0x0000000a180a722b */ /* 0x000fe40000000018 */
[----:B------:R-:W-:-:S03]  /*07b0*/  DFMA R26, R28, R28, R26 ;  /* 0x0000001c1c1a722b */ /* 0x000fc6000000001a */
[----:B------:R-:W-:-:S03]  /*07c0*/  DFMA R16, R18, R18, R16 ;  /* 0x000000121210722b */ /* 0x000fc60000000010 */
[----:B------:R-:W-:-:S05]  /*07d0*/  DFMA R8, R10, -R20, 1 ;  /* 0x3ff000000a08742b */ /* 0x000fca0000000814 */
[----:B------:R-:W-:-:S03]  /*07e0*/  DADD R16, R26, -R16 ;  /* 0x000000001a107229 */ /* 0x000fc60000000810 */
[----:B------:R-:W-:-:S08]  /*07f0*/  DFMA R8, R10, R8, R10 ;  /* 0x000000080a08722b */ /* 0x000fd0000000000a */
[----:B------:R-:W-:-:S08]  /*0800*/  DMUL R10, R16, R8 ;  /* 0x00000008100a7228 */ /* 0x000fd00000000000 */
[----:B------:R-:W-:-:S08]  /*0810*/  DFMA R20, R10, -R20, R16 ;  /* 0x800000140a14722b */ /* 0x000fd00000000010 */
[----:B------:R-:W-:Y:S01]  /*0820*/  DFMA R8, R8, R20, R10 ;  /* 0x000000140808722b */ /* 0x000fe2000000000a */
[----:B------:R-:W-:-:S09]  /*0830*/  FSETP.GEU.AND P1, PT, |R17|, 6.5827683646048100446e-37, PT ;  /* 0x036000001100780b */ /* 0x000fd20003f2e200 */
[----:B------:R-:W-:-:S05]  /*0840*/  FFMA R0, RZ, UR6, R9 ;  /* 0x00000006ff007c23 */ /* 0x000fca0008000009 */
[----:B------:R-:W-:-:S13]  /*0850*/  FSETP.GT.AND P0, PT, |R0|, 1.469367938527859385e-39, PT ;  /* 0x001000000000780b */ /* 0x000fda0003f04200 */
[----:B------:R-:W-:Y:S05]  /*0860*/  @P0 BRA P1, `(.L_x_2) ;  /* 0x0000000000100947 */ /* 0x000fea0000800000 */
[----:B------:R-:W-:-:S07]  /*0870*/  MOV R0, 0x890 ;  /* 0x0000089000007802 */ /* 0x000fce0000000f00 */
[----:B------:R-:W-:Y:S05]  /*0880*/  CALL.REL.NOINC `($__internal_0_$__cuda_sm20_div_rn_f64_full) ;  /* 0x0000000400287944 */ /* 0x000fea0003c00000 */
[----:B------:R-:W-:Y:S02]  /*0890*/  IMAD.MOV.U32 R8, RZ, RZ, R18 ;  /* 0x000000ffff087224 */ /* 0x000fe400078e0012 */
[----:B------:R-:W-:-:S07]  /*08a0*/  IMAD.MOV.U32 R9, RZ, RZ, R19 ;  /* 0x000000ffff097224 */ /* 0x000fce00078e0013 */
.L_x_2:
[----:B------:R-:W-:Y:S05]  /*08b0*/  BSYNC.RECONVERGENT B0 ;  /* 0x0000000000007941 */ /* 0x000fea0003800200 */
.L_x_1:
[----:B------:R-:W0:Y:S02]  /*08c0*/  LDC.64 R10, c[0x0][0x390] ;  /* 0x0000e400ff0a7b82 */ /* 0x000e240000000a00 */
[----:B0-----:R-:W-:-:S06]  /*08d0*/  IMAD.WIDE.U32 R10, R2, 0x8, R10 ;  /* 0x00000008020a7825 */ /* 0x001fcc00078e000a */
[----:B------:R-:W5:Y:S01]  /*08e0*/  LDG.E.64 R10, desc[UR4][R10.64] ;  /* 0x000000040a0a7981 */ /* 0x000f62000c1e1b00 */
[----:B------:R-:W-:Y:S01]  /*08f0*/  IMAD.MOV.U32 R12, RZ, RZ, 0x652b82fe ;  /* 0x652b82feff0c7424 */ /* 0x000fe200078e00ff */
[----:B------:R-:W-:Y:S01]  /*0900*/  UMOV UR6, 0xfefa39ef ;  /* 0xfefa39ef00067882 */ /* 0x000fe20000000000 */
[----:B------:R-:W-:Y:S01]  /*0910*/  IMAD.MOV.U32 R13, RZ, RZ, 0x3ff71547 ;  /* 0x3ff71547ff0d7424 */ /* 0x000fe200078e00ff */
[----:B------:R-:W-:Y:S01]  /*0920*/  UMOV UR7, 0x3fe62e42 ;  /* 0x3fe62e4200077882 */ /* 0x000fe20000000000 */
[----:B------:R-:W-:Y:S01]  /*0930*/  FSETP.GEU.AND P0, PT, |R9|, 4.1917929649353027344, PT ;  /* 0x4086232b0900780b */ /* 0x000fe20003f0e200 */
[----:B------:R-:W-:Y:S03]  /*0940*/  BSSY.RECONVERGENT B0, `(.L_x_3) ;  /* 0x0000036000007945 */ /* 0x000fe60003800200 */
[----:B------:R-:W-:-:S08]  /*0950*/  DFMA R12, R8, R12, 6.75539944105574400000e+15 ;  /* 0x43380000080c742b */ /* 0x000fd0000000000c */
[----:B------:R-:W-:-:S08]  /*0960*/  DADD R16, R12, -6.75539944105574400000e+15 ;  /* 0xc33800000c107429 */ /* 0x000fd00000000000 */
[----:B------:R-:W-:Y:S01]  /*0970*/  DFMA R18, R16, -UR6, R8 ;  /* 0x8000000610127c2b */ /* 0x000fe20008000008 */
[----:B------:R-:W-:Y:S01]  /*0980*/  UMOV UR6, 0x3b39803f ;  /* 0x3b39803f00067882 */ /* 0x000fe20000000000 */
[----:B------:R-:W-:-:S06]  /*0990*/  UMOV UR7, 0x3c7abc9e ;  /* 0x3c7abc9e00077882 */ /* 0x000fcc0000000000 */
[----:B------:R-:W-:Y:S01]  /*09a0*/  DFMA R16, R16, -UR6, R18 ;  /* 0x8000000610107c2b */ /* 0x000fe20008000012 */
[----:B------:R-:W-:Y:S01]  /*09b0*/  UMOV UR6, 0x69ce2bdf ;  /* 0x69ce2bdf00067882 */ /* 0x000fe20000000000 */
[----:B------:R-:W-:Y:S01]  /*09c0*/  IMAD.MOV.U32 R18, RZ, RZ, -0x35dec16 ;  /* 0xfca213eaff127424 */ /* 0x000fe200078e00ff */
[----:B------:R-:W-:Y:S01]  /*09d0*/  UMOV UR7, 0x3e5ade15 ;  /* 0x3e5ade1500077882 */ /* 0x000fe20000000000 */
[----:B------:R-:W-:-:S06]  /*09e0*/  IMAD.MOV.U32 R19, RZ, RZ, 0x3e928af3 ;  /* 0x3e928af3ff137424 */ /* 0x000fcc00078e00ff */
[----:B------:R-:W-:Y:S01]  /*09f0*/  DFMA R18, R16, UR6, R18 ;  /* 0x0000000610127c2b */ /* 0x000fe20008000012 */
[----:B------:R-:W-:Y:S01]  /*0a00*/  UMOV UR6, 0x62401315 ;  /* 0x6240131500067882 */ /* 0x000fe20000000000 */
[----:B------:R-:W-:-:S06]  /*0a10*/  UMOV UR7, 0x3ec71dee ;  /* 0x3ec71dee00077882 */ /* 0x000fcc0000000000 */
[----:B------:R-:W-:Y:S01]  /*0a20*/  DFMA R18, R16, R18, UR6 ;  /* 0x0000000610127e2b */ /* 0x000fe20008000012 */
        /* <DEDUP_REMOVED lines=20> */
[----:B------:R-:W-:-:S08]  /*0b70*/  DFMA R18, R16, R18, UR6 ;  /* 0x0000000610127e2b */ /* 0x000fd00008000012 */
[----:B------:R-:W-:-:S08]  /*0b80*/  DFMA R18, R16, R18, 1 ;  /* 0x3ff000001012742b */ /* 0x000fd00000000012 */
[----:B------:R-:W-:-:S10]  /*0b90*/  DFMA R18, R16, R18, 1 ;  /* 0x3ff000001012742b */ /* 0x000fd40000000012 */
[----:B------:R-:W-:Y:S02]  /*0ba0*/  IMAD R17, R12, 0x100000, R19 ;  /* 0x001000000c117824 */ /* 0x000fe400078e0213 */
[----:B------:R-:W-:Y:S01]  /*0bb0*/  IMAD.MOV.U32 R16, RZ, RZ, R18 ;  /* 0x000000ffff107224 */ /* 0x000fe200078e0012 */
[----:B------:R-:W-:Y:S06]  /*0bc0*/  @!P0 BRA `(.L_x_4) ;  /* 0x0000000000348947 */ /* 0x000fec0003800000 */
[----:B------:R-:W-:Y:S01]  /*0bd0*/  FSETP.GEU.AND P1, PT, |R9|, 4.2275390625, PT ;  /* 0x408748000900780b */ /* 0x000fe20003f2e200 */
[C---:B------:R-:W-:Y:S02]  /*0be0*/  DADD R16, R8.reuse, +INF ;  /* 0x7ff0000008107429 */ /* 0x040fe40000000000 */
[----:B------:R-:W-:-:S08]  /*0bf0*/  DSETP.GEU.AND P0, PT, R8, RZ, PT ;  /* 0x000000ff0800722a */ /* 0x000fd00003f0e000 */
[----:B------:R-:W-:Y:S02]  /*0c00*/  FSEL R16, R16, RZ, P0 ;  /* 0x000000ff10107208 */ /* 0x000fe40000000000 */
[----:B------:R-:W-:Y:S01]  /*0c10*/  @!P1 LEA.HI R0, R12, R12, RZ, 0x1 ;  /* 0x0000000c0c009211 */ /* 0x000fe200078f08ff */
[----:B------:R-:W-:Y:S01]  /*0c20*/  @!P1 IMAD.MOV.U32 R8, RZ, RZ, R18 ;  /* 0x000000ffff089224 */ /* 0x000fe200078e0012 */
[----:B------:R-:W-:Y:S02]  /*0c30*/  FSEL R17, R17, RZ, P0 ;  /* 0x000000ff11117208 */ /* 0x000fe40000000000 */
[----:B------:R-:W-:-:S05]  /*0c40*/  @!P1 SHF.R.S32.HI R9, RZ, 0x1, R0 ;  /* 0x00000001ff099819 */ /* 0x000fca0000011400 */
[----:B------:R-:W-:Y:S02]  /*0c50*/  @!P1 IMAD.IADD R12, R12, 0x1, -R9 ;  /* 0x000000010c0c9824 */ /* 0x000fe400078e0a09 */
[----:B------:R-:W-:-:S03]  /*0c60*/  @!P1 IMAD R9, R9, 0x100000, R19 ;  /* 0x0010000009099824 */ /* 0x000fc600078e0213 */
[----:B------:R-:W-:Y:S01]  /*0c70*/  @!P1 LEA R13, R12, 0x3ff00000, 0x14 ;  /* 0x3ff000000c0d9811 */ /* 0x000fe200078ea0ff */
[----:B------:R-:W-:-:S06]  /*0c80*/  @!P1 IMAD.MOV.U32 R12, RZ, RZ, RZ ;  /* 0x000000ffff0c9224 */ /* 0x000fcc00078e00ff */
[----:B------:R-:W-:-:S11]  /*0c90*/  @!P1 DMUL R16, R8, R12 ;  /* 0x0000000c08109228 */ /* 0x000fd60000000000 */
.L_x_4:
[----:B------:R-:W-:Y:S05]  /*0ca0*/  BSYNC.RECONVERGENT B0 ;  /* 0x0000000000007941 */ /* 0x000fea0003800200 */
.L_x_3:
[----:B-----5:R-:W-:-:S14]  /*0cb0*/  DSETP.GT.AND P0, PT, R10, R16, PT ;  /* 0x000000100a00722a */ /* 0x020fdc0003f04000 */
[----:B------:R-:W-:Y:S05]  /*0cc0*/  @!P0 EXIT ;  /* 0x000000000000894d */ /* 0x000fea0003800000 */
[----:B------:R-:W-:Y:S02]  /*0cd0*/  ISETP.NE.AND P0, PT, R3, R6, PT ;  /* 0x000000060300720c */ /* 0x000fe40003f05270 */
[----:B------:R-:W-:-:S11]  /*0ce0*/  ISETP.NE.AND P1, PT, R4, R5, PT ;  /* 0x000000050400720c */ /* 0x000fd60003f25270 */
[----:B------:R0:W-:Y:S02]  /*0cf0*/  @P0 STG.E desc[UR4][R14.64], R3 ;  /* 0x000000030e000986 */ /* 0x0001e4000c101904 */
[----:B------:R-:W-:Y:S05]  /*0d00*/  @!P1 EXIT ;  /* 0x000000000000994d */ /* 0x000fea0003800000 */
[----:B------:R-:W-:Y:S01]  /*0d10*/  STG.E desc[UR4][R14.64+0x4], R4 ;  /* 0x000004040e007986 */ /* 0x000fe2000c101904 */
[----:B------:R-:W-:Y:S05]  /*0d20*/  EXIT ;  /* 0x000000000000794d */ /* 0x000fea0003800000 */
        .weak           $__internal_0_$__cuda_sm20_div_rn_f64_full
        .type           $__internal_0_$__cuda_sm20_div_rn_f64_full,@function
        .size           $__internal_0_$__cuda_sm20_div_rn_f64_full,(.L_x_11 - $__internal_0_$__cuda_sm20_div_rn_f64_full)
$__internal_0_$__cuda_sm20_div_rn_f64_full:
[----:B------:R-:W0:Y:S01]  /*0d30*/  LDC.64 R12, c[0x0][0x388] ;  /* 0x0000e200ff0c7b82 */ /* 0x000e220000000a00 */
[----:B------:R-:W-:Y:S01]  /*0d40*/  IMAD.MOV.U32 R18, RZ, RZ, 0x1 ;  /* 0x00000001ff127424 */ /* 0x000fe200078e00ff */
[----:B------:R-:W-:Y:S01]  /*0d50*/  BSSY.RECONVERGENT B1, `(.L_x_5) ;  /* 0x0000055000017945 */ /* 0x000fe20003800200 */
[----:B------:R-:W-:Y:S01]  /*0d60*/  IMAD.MOV.U32 R25, RZ, RZ, 0x1ca00000 ;  /* 0x1ca00000ff197424 */ /* 0x000fe200078e00ff */
[C---:B0-----:R-:W-:Y:S02]  /*0d70*/  FSETP.GEU.AND P0, PT, |R13|.reuse, 1.469367938527859385e-39, PT ;  /* 0x001000000d00780b */ /* 0x041fe40003f0e200 */
[C---:B------:R-:W-:Y:S02]  /*0d80*/  LOP3.LUT R10, R13.reuse, 0x800fffff, RZ, 0xc0, !PT ;  /* 0x800fffff0d0a7812 */ /* 0x040fe400078ec0ff */
[----:B------:R-:W-:Y:S02]  /*0d90*/  LOP3.LUT R24, R13, 0x7ff00000, RZ, 0xc0, !PT ;  /* 0x7ff000000d187812 */ /* 0x000fe400078ec0ff */
[----:B------:R-:W-:Y:S01]  /*0da0*/  LOP3.LUT R11, R10, 0x3ff00000, RZ, 0xfc, !PT ;  /* 0x3ff000000a0b7812 */ /* 0x000fe200078efcff */
[----:B------:R-:W-:-:S06]  /*0db0*/  IMAD.MOV.U32 R10, RZ, RZ, R12 ;  /* 0x000000ffff0a7224 */ /* 0x000fcc00078e000c */
[----:B------:R-:W0:Y:S02]  /*0dc0*/  @!P0 LDC.64 R8, c[0x0][0x388] ;  /* 0x0000e200ff088b82 */ /* 0x000e240000000a00 */
[----:B0-----:R-:W-:Y:S01]  /*0dd0*/  @!P0 DMUL R10, R8, 8.98846567431157953865e+307 ;  /* 0x7fe00000080a8828 */ /* 0x001fe20000000000 */
[----:B------:R-:W-:Y:S02]  /*0de0*/  IMAD.MOV.U32 R9, RZ, RZ, R17 ;  /* 0x000000ffff097224 */ /* 0x000fe400078e0011 */
[----:B------:R-:W-:-:S03]  /*0df0*/  IMAD.MOV.U32 R8, RZ, RZ, R16 ;  /* 0x000000ffff087224 */ /* 0x000fc600078e0010 */
[----:B------:R-:W0:Y:S01]  /*0e00*/  MUFU.RCP64H R19, R11 ;  /* 0x0000000b00137308 */ /* 0x000e220000001800 */
[C---:B------:R-:W-:Y:S02]  /*0e10*/  FSETP.GEU.AND P2, PT, |R9|.reuse, 1.469367938527859385e-39, PT ;  /* 0x001000000900780b */ /* 0x040fe40003f4e200 */
[----:B------:R-:W-:-:S04]  /*0e20*/  LOP3.LUT R7, R9, 0x7ff00000, RZ, 0xc0, !PT ;  /* 0x7ff0000009077812 */ /* 0x000fc800078ec0ff */
[----:B------:R-:W-:Y:S01]  /*0e30*/  ISETP.GE.U32.AND P1, PT, R7, R24, PT ;  /* 0x000000180700720c */ /* 0x000fe20003f26070 */
[----:B------:R-:W-:-:S03]  /*0e40*/  IMAD.MOV.U32 R26, RZ, RZ, R7 ;  /* 0x000000ffff1a7224 */ /* 0x000fc600078e0007 */
[----:B------:R-:W-:-:S04]  /*0e50*/  SEL R25, R25, 0x63400000, !P1 ;  /* 0x6340000019197807 */ /* 0x000fc80004800000 */
[----:B------:R-:W-:Y:S01]  /*0e60*/  @!P2 LOP3.LUT R22, R25, 0x80000000, R9, 0xf8, !PT ;  /* 0x800000001916a812 */ /* 0x000fe200078ef809 */
[----:B0-----:R-:W-:-:S03]  /*0e70*/  DFMA R20, R18, -R10, 1 ;  /* 0x3ff000001214742b */ /* 0x001fc6000000080a */
[----:B------:R-:W-:Y:S01]  /*0e80*/  @!P2 LOP3.LUT R23, R22, 0x100000, RZ, 0xfc, !PT ;  /* 0x001000001617a812 */ /* 0x000fe200078efcff */
[----:B------:R-:W-:-:S04]  /*0e90*/  @!P2 IMAD.MOV.U32 R22, RZ, RZ, RZ ;  /* 0x000000ffff16a224 */ /* 0x000fc800078e00ff */
[----:B------:R-:W-:-:S08]  /*0ea0*/  DFMA R16, R20, R20, R20 ;  /* 0x000000141410722b */ /* 0x000fd00000000014 */
[----:B------:R-:W-:Y:S01]  /*0eb0*/  DFMA R18, R18, R16, R18 ;  /* 0x000000101212722b */ /* 0x000fe20000000012 */
[----:B------:R-:W-:Y:S01]  /*0ec0*/  LOP3.LUT R17, R25, 0x800fffff, R9, 0xf8, !PT ;  /* 0x800fffff19117812 */ /* 0x000fe200078ef809 */
[----:B------:R-:W-:-:S06]  /*0ed0*/  IMAD.MOV.U32 R16, RZ, RZ, R8 ;  /* 0x000000ffff107224 */ /* 0x000fcc00078e0008 */
[----:B------:R-:W-:Y:S02]  /*0ee0*/  DFMA R20, R18, -R10, 1 ;  /* 0x3ff000001214742b */ /* 0x000fe4000000080a */
[----:B------:R-:W-:-:S06]  /*0ef0*/  @!P2 DFMA R16, R16, 2, -R22 ;  /* 0x400000001010a82b */ /* 0x000fcc0000000816 */
[----:B------:R-:W-:-:S04]  /*0f00*/  DFMA R18, R18, R20, R18 ;  /* 0x000000141212722b */ /* 0x000fc80000000012 */
[----:B------:R-:W-:-:S04]  /*0f10*/  @!P2 LOP3.LUT R26, R17, 0x7ff00000, RZ, 0xc0, !PT ;  /* 0x7ff00000111aa812 */ /* 0x000fc800078ec0ff */
[----:B------:R-:W-:-:S08]  /*0f20*/  DMUL R20, R18, R16 ;  /* 0x0000001012147228 */ /* 0x000fd00000000000 */
[----:B------:R-:W-:-:S08]  /*0f30*/  DFMA R22, R20, -R10, R16 ;  /* 0x8000000a1416722b */ /* 0x000fd00000000010 */
[----:B------:R-:W-:Y:S01]  /*0f40*/  DFMA R22, R18, R22, R20 ;  /* 0x000000161216722b */ /* 0x000fe20000000014 */
[----:B------:R-:W-:Y:S01]  /*0f50*/  IMAD.MOV.U32 R21, RZ, RZ, R24 ;  /* 0x000000ffff157224 */ /* 0x000fe200078e0018 */
[----:B------:R-:W-:Y:S01]  /*0f60*/  @!P0 LOP3.LUT R21, R11, 0x7ff00000, RZ, 0xc0, !PT ;  /* 0x7ff000000b158812 */ /* 0x000fe200078ec0ff */
[----:B------:R-:W-:-:S04]  /*0f70*/  VIADD R18, R26, 0xffffffff ;  /* 0xffffffff1a127836 */ /* 0x000fc80000000000 */
[----:B------:R-:W-:Y:S01]  /*0f80*/  VIADD R19, R21, 0xffffffff ;  /* 0xffffffff15137836 */ /* 0x000fe20000000000 */
[----:B------:R-:W-:-:S04]  /*0f90*/  ISETP.GT.U32.AND P0, PT, R18, 0x7feffffe, PT ;  /* 0x7feffffe1200780c */ /* 0x000fc80003f04070 */
[----:B------:R-:W-:-:S13]  /*0fa0*/  ISETP.GT.U32.OR P0, PT, R19, 0x7feffffe, P0 ;  /* 0x7feffffe1300780c */ /* 0x000fda0000704470 */
[----:B------:R-:W-:Y:S05]  /*0fb0*/  @P0 BRA `(.L_x_6) ;  /* 0x0000000000600947 */ /* 0x000fea0003800000 */
[----:B------:R-:W-:-:S04]  /*0fc0*/  VIADDMNMX R7, R7, -R24, 0xb9600000, !PT ;  /* 0xb960000007077446 */ /* 0x000fc80007800918 */
[----:B------:R-:W-:-:S05]  /*0fd0*/  VIMNMX R8, PT, PT, R7, 0x46a00000, PT ;  /* 0x46a0000007087848 */ /* 0x000fca0003fe0100 */
[----:B------:R-:W-:Y:S02]  /*0fe0*/  IMAD.IADD R25, R8, 0x1, -R25 ;  /* 0x0000000108197824 */ /* 0x000fe400078e0a19 */
[----:B------:R-:W-:Y:S02]  /*0ff0*/  IMAD.MOV.U32 R8, RZ, RZ, RZ ;  /* 0x000000ffff087224 */ /* 0x000fe400078e00ff */
[----:B------:R-:W-:-:S06]  /*1000*/  VIADD R9, R25, 0x7fe00000 ;  /* 0x7fe0000019097836 */ /* 0x000fcc0000000000 */
[----:B------:R-:W-:-:S10]  /*1010*/  DMUL R18, R22, R8 ;  /* 0x0000000816127228 */ /* 0x000fd40000000000 */
[----:B------:R-:W-:-:S13]  /*1020*/  FSETP.GTU.AND P0, PT, |R19|, 1.469367938527859385e-39, PT ;  /* 0x001000001300780b */ /* 0x000fda0003f0c200 */
[----:B------:R-:W-:Y:S05]  /*1030*/  @P0 BRA `(.L_x_7) ;  /* 0x0000000000980947 */ /* 0x000fea0003800000 */
[----:B------:R-:W-:-:S06]  /*1040*/  DFMA R10, R22, -R10, R16 ;  /* 0x8000000a160a722b */ /* 0x000fcc0000000010 */
[----:B------:R-:W-:-:S04]  /*1050*/  IMAD.MOV.U32 R10, RZ, RZ, RZ ;  /* 0x000000ffff0a7224 */ /* 0x000fc800078e00ff */
[C---:B------:R-:W-:Y:S02]  /*1060*/  FSETP.NEU.AND P0, PT, R11.reuse, RZ, PT ;  /* 0x000000ff0b00720b */ /* 0x040fe40003f0d000 */
[----:B------:R-:W-:-:S04]  /*1070*/  LOP3.LUT R13, R11, 0x80000000, R13, 0x48, !PT ;  /* 0x800000000b0d7812 */ /* 0x000fc800078e480d */
[----:B------:R-:W-:-:S07]  /*1080*/  LOP3.LUT R11, R13, R9, RZ, 0xfc, !PT ;  /* 0x000000090d0b7212 */ /* 0x000fce00078efcff */
[----:B------:R-:W-:Y:S05]  /*1090*/  @!P0 BRA `(.L_x_7) ;  /* 0x0000000000808947 */ /* 0x000fea0003800000 */
[----:B------:R-:W-:Y:S01]  /*10a0*/  IMAD.MOV R9, RZ, RZ, -R25 ;  /* 0x000000ffff097224 */ /* 0x000fe200078e0a19 */
[----:B------:R-:W-:Y:S01]  /*10b0*/  DMUL.RP R10, R22, R10 ;  /* 0x0000000a160a7228 */ /* 0x000fe20000008000 */
[----:B------:R-:W-:Y:S01]  /*10c0*/  IMAD.MOV.U32 R8, RZ, RZ, RZ ;  /* 0x000000ffff087224 */ /* 0x000fe200078e00ff */
[----:B------:R-:W-:-:S05]  /*10d0*/  IADD3 R25, PT, PT, -R25, -0x43300000, RZ ;  /* 0xbcd0000019197810 */ /* 0x000fca0007ffe1ff */
[----:B------:R-:W-:-:S03]  /*10e0*/  DFMA R8, R18, -R8, R22 ;  /* 0x800000081208722b */ /* 0x000fc60000000016 */
[----:B------:R-:W-:-:S07]  /*10f0*/  LOP3.LUT R13, R11, R13, RZ, 0x3c, !PT ;  /* 0x0000000d0b0d7212 */ /* 0x000fce00078e3cff */
[----:B------:R-:W-:-:S04]  /*1100*/  FSETP.NEU.AND P0, PT, |R9|, R25, PT ;  /* 0x000000190900720b */ /* 0x000fc80003f0d200 */
[----:B------:R-:W-:Y:S02]  /*1110*/  FSEL R18, R10, R18, !P0 ;  /* 0x000000120a127208 */ /* 0x000fe40004000000 */
[----:B------:R-:W-:Y:S01]  /*1120*/  FSEL R19, R13, R19, !P0 ;  /* 0x000000130d137208 */ /* 0x000fe20004000000 */
[----:B------:R-:W-:Y:S06]  /*1130*/  BRA `(.L_x_7) ;  /* 0x0000000000587947 */ /* 0x000fec0003800000 */
.L_x_6:
[----:B------:R-:W-:-:S14]  /*1140*/  DSETP.NAN.AND P0, PT, R8, R8, PT ;  /* 0x000000080800722a */ /* 0x000fdc0003f08000 */
[----:B------:R-:W-:Y:S05]  /*1150*/  @P0 BRA `(.L_x_8) ;  /* 0x0000000000480947 */ /* 0x000fea0003800000 */
[----:B------:R-:W0:Y:S02]  /*1160*/  LDC.64 R10, c[0x0][0x388] ;  /* 0x0000e200ff0a7b82 */ /* 0x000e240000000a00 */
[----:B0-----:R-:W-:-:S14]  /*1170*/  DSETP.NAN.AND P0, PT, R10, R10, PT ;  /* 0x0000000a0a00722a */ /* 0x001fdc0003f08000 */
[----:B------:R-:W-:Y:S05]  /*1180*/  @P0 BRA `(.L_x_9) ;  /* 0x0000000000300947 */ /* 0x000fea0003800000 */
[----:B------:R-:W-:Y:S01]  /*1190*/  ISETP.NE.AND P0, PT, R26, R21, PT ;  /* 0x000000151a00720c */ /* 0x000fe20003f05270 */
[----:B------:R-:W-:Y:S02]  /*11a0*/  IMAD.MOV.U32 R18, RZ, RZ, 0x0 ;  /* 0x00000000ff127424 */ /* 0x000fe400078e00ff */
[----:B------:R-:W-:-:S10]  /*11b0*/  IMAD.MOV.U32 R19, RZ, RZ, -0x80000 ;  /* 0xfff80000ff137424 */ /* 0x000fd400078e00ff */
[----:B------:R-:W-:Y:S05]  /*11c0*/  @!P0 BRA `(.L_x_7) ;  /* 0x0000000000348947 */ /* 0x000fea0003800000 */
[----:B------:R-:W-:Y:S02]  /*11d0*/  ISETP.NE.AND P0, PT, R26, 0x7ff00000, PT ;  /* 0x7ff000001a00780c */ /* 0x000fe40003f05270 */
[----:B------:R-:W-:Y:S02]  /*11e0*/  LOP3.LUT R19, R9, 0x80000000, R13, 0x48, !PT ;  /* 0x8000000009137812 */ /* 0x000fe400078e480d */
[----:B------:R-:W-:-:S13]  /*11f0*/  ISETP.EQ.OR P0, PT, R21, RZ, !P0 ;  /* 0x000000ff1500720c */ /* 0x000fda0004702670 */
[----:B------:R-:W-:Y:S01]  /*1200*/  @P0 LOP3.LUT R7, R19, 0x7ff00000, RZ, 0xfc, !PT ;  /* 0x7ff0000013070812 */ /* 0x000fe200078efcff */
[----:B------:R-:W-:Y:S02]  /*1210*/  @!P0 IMAD.MOV.U32 R18, RZ, RZ, RZ ;  /* 0x000000ffff128224 */ /* 0x000fe400078e00ff */
[----:B------:R-:W-:Y:S02]  /*1220*/  @P0 IMAD.MOV.U32 R18, RZ, RZ, RZ ;  /* 0x000000ffff120224 */ /* 0x000fe400078e00ff */
[----:B------:R-:W-:Y:S01]  /*1230*/  @P0 IMAD.MOV.U32 R19, RZ, RZ, R7 ;  /* 0x000000ffff130224 */ /* 0x000fe200078e0007 */
[----:B------:R-:W-:Y:S06]  /*1240*/  BRA `(.L_x_7) ;  /* 0x0000000000147947 */ /* 0x000fec0003800000 */
.L_x_9:
[----:B------:R-:W-:Y:S01]  /*1250*/  LOP3.LUT R19, R13, 0x80000, RZ, 0xfc, !PT ;  /* 0x000800000d137812 */ /* 0x000fe200078efcff */
[----:B------:R-:W-:Y:S01]  /*1260*/  IMAD.MOV.U32 R18, RZ, RZ, R12 ;  /* 0x000000ffff127224 */ /* 0x000fe200078e000c */
[----:B------:R-:W-:Y:S06]  /*1270*/  BRA `(.L_x_7) ;  /* 0x0000000000087947 */ /* 0x000fec0003800000 */
.L_x_8:
[----:B------:R-:W-:Y:S01]  /*1280*/  LOP3.LUT R19, R9, 0x80000, RZ, 0xfc, !PT ;  /* 0x0008000009137812 */ /* 0x000fe200078efcff */
[----:B------:R-:W-:-:S07]  /*1290*/  IMAD.MOV.U32 R18, RZ, RZ, R8 ;  /* 0x000000ffff127224 */ /* 0x000fce00078e0008 */
.L_x_7:
[----:B------:R-:W-:Y:S05]  /*12a0*/  BSYNC.RECONVERGENT B1 ;  /* 0x0000000000017941 */ /* 0x000fea0003800200 */
.L_x_5:
[----:B------:R-:W-:Y:S02]  /*12b0*/  IMAD.MOV.U32 R8, RZ, RZ, R0 ;  /* 0x000000ffff087224 */ /* 0x000fe400078e0000 */
[----:B------:R-:W-:-:S04]  /*12c0*/  IMAD.MOV.U32 R9, RZ, RZ, 0x0 ;  /* 0x00000000ff097424 */ /* 0x000fc800078e00ff */
[----:B------:R-:W-:Y:S05]  /*12d0*/  RET.REL.NODEC R8 `(_harmonic_boltzmann_filter) ;  /* 0xffffffec08487950 */ /* 0x000fea0003c3ffff */
.L_x_10:
        /* <DEDUP_REMOVED lines=10> */
.L_x_11:


//--------------------- .nv.shared.reserved.0     --------------------------
	.section	.nv.shared.reserved.0,"aw",@nobits
	.weak		__nv_reservedSMEM_offset_0_alias
	.size		__nv_reservedSMEM_offset_0_alias, 0, 64
	.other		__nv_reservedSMEM_offset_0_alias,@"STO_CUDA_RESERVED_SHARED STV_DEFAULT"
__nv_reservedSMEM_offset_0_alias:
	.zero		0
	.zero		64


//--------------------- .nv.constant0._single_leg_search --------------------------
	.section	.nv.constant0._single_leg_search,"a",@progbits
	.sectionflags	@""
	.align	4
.nv.constant0._single_leg_search:
	.zero		976


//--------------------- .nv.constant0._harmonic_boltzmann_filter --------------------------
	.section	.nv.constant0._harmonic_boltzmann_filter,"a",@progbits
	.sectionflags	@""
	.align	4
.nv.constant0._harmonic_boltzmann_filter:
	.zero		960


//--------------------- SYMBOLS --------------------------

	.type		.nv.reservedSmem.offset0,@object
	.size		.nv.reservedSmem.offset0,0x4
